	.headerflags	@"EF_CUDA_TEXMODE_UNIFIED EF_CUDA_64BIT_ADDRESS EF_CUDA_ACCELERATORS EF_CUDA_SM90 EF_CUDA_VIRTUAL_SM(EF_CUDA_SM90)"
	.elftype	@"ET_EXEC"


//--------------------- .nv.info                  --------------------------
	.section	.nv.info,"",@"SHT_CUDA_INFO"
	.align	4


	//----- nvinfo : EIATTR_REGCOUNT
	.align		4
        /*0000*/ 	.byte	0x04, 0x2f
        /*0002*/ 	.short	(.L_1 - .L_0)
	.align		4
.L_0:
        /*0004*/ 	.word	index@(triton_poi_fused_max_pool2d_with_indices_7)
        /*0008*/ 	.word	0x000000ad


	//----- nvinfo : EIATTR_MIN_STACK_SIZE
	.align		4
.L_1:
        /*000c*/ 	.byte	0x04, 0x12
        /*000e*/ 	.short	(.L_3 - .L_2)
	.align		4
.L_2:
        /*0010*/ 	.word	index@(triton_poi_fused_max_pool2d_with_indices_7)
        /*0014*/ 	.word	0x00000000


	//----- nvinfo : EIATTR_FRAME_SIZE
	.align		4
.L_3:
        /*0018*/ 	.byte	0x04, 0x11
        /*001a*/ 	.short	(.L_5 - .L_4)
	.align		4
.L_4:
        /*001c*/ 	.word	index@(triton_poi_fused_max_pool2d_with_indices_7)
        /*0020*/ 	.word	0x00000000


	//----- nvinfo : EIATTR_MIN_STACK_SIZE
	.align		4
.L_5:
        /*0024*/ 	.byte	0x04, 0x12
        /*0026*/ 	.short	(.L_7 - .L_6)
	.align		4
.L_6:
        /*0028*/ 	.word	index@(triton_poi_fused_max_pool2d_with_indices_7)
        /*002c*/ 	.word	0x00000000
.L_7:


//--------------------- .nv.info.triton_poi_fused_max_pool2d_with_indices_7 --------------------------
	.section	.nv.info.triton_poi_fused_max_pool2d_with_indices_7,"",@"SHT_CUDA_INFO"
	.sectionflags	@""
	.align	4


	//----- nvinfo : EIATTR_CUDA_API_VERSION
	.align		4
        /*0000*/ 	.byte	0x04, 0x37
        /*0002*/ 	.short	(.L_9 - .L_8)
.L_8:
        /*0004*/ 	.word	0x0000007c


	//----- nvinfo : EIATTR_KPARAM_INFO
	.align		4
.L_9:
        /*0008*/ 	.byte	0x04, 0x17
        /*000a*/ 	.short	(.L_11 - .L_10)
.L_10:
        /*000c*/ 	.word	0x00000000
        /*0010*/ 	.short	0x0004
        /*0012*/ 	.short	0x001c
        /*0014*/ 	.byte	0x00, 0xf0, 0x11, 0x00


	//----- nvinfo : EIATTR_KPARAM_INFO
	.align		4
.L_11:
        /*0018*/ 	.byte	0x04, 0x17
        /*001a*/ 	.short	(.L_13 - .L_12)
.L_12:
        /*001c*/ 	.word	0x00000000
        /*0020*/ 	.short	0x0003
        /*0022*/ 	.short	0x0018
        /*0024*/ 	.byte	0x00, 0xf0, 0x11, 0x00


	//----- nvinfo : EIATTR_KPARAM_INFO
	.align		4
.L_13:
        /*0028*/ 	.byte	0x04, 0x17
        /*002a*/ 	.short	(.L_15 - .L_14)
.L_14:
        /*002c*/ 	.word	0x00000000
        /*0030*/ 	.short	0x0002
        /*0032*/ 	.short	0x0010
        /*0034*/ 	.byte	0x00, 0xf4, 0x21, 0x00


	//----- nvinfo : EIATTR_KPARAM_INFO
	.align		4
.L_15:
        /*0038*/ 	.byte	0x04, 0x17
        /*003a*/ 	.short	(.L_17 - .L_16)
.L_16:
        /*003c*/ 	.word	0x00000000
        /*0040*/ 	.short	0x0001
        /*0042*/ 	.short	0x0008
        /*0044*/ 	.byte	0x00, 0xf4, 0x21, 0x00


	//----- nvinfo : EIATTR_KPARAM_INFO
	.align		4
.L_17:
        /*0048*/ 	.byte	0x04, 0x17
        /*004a*/ 	.short	(.L_19 - .L_18)
.L_18:
        /*004c*/ 	.word	0x00000000
        /*0050*/ 	.short	0x0000
        /*0052*/ 	.short	0x0000
        /*0054*/ 	.byte	0x00, 0xf4, 0x21, 0x00


	//----- nvinfo : EIATTR_SPARSE_MMA_MASK
	.align		4
.L_19:
        /*0058*/ 	.byte	0x03, 0x50
        /*005a*/ 	.short	0x0000


	//----- nvinfo : EIATTR_MAXREG_COUNT
	.align		4
        /*005c*/ 	.byte	0x03, 0x1b
        /*005e*/ 	.short	0x00ff


	//----- nvinfo : EIATTR_EXIT_INSTR_OFFSETS
	.align		4
        /*0060*/ 	.byte	0x04, 0x1c
        /*0062*/ 	.short	(.L_21 - .L_20)


	//   ....[0]....
.L_20:
        /*0064*/ 	.word	0x00007d30


	//   ....[1]....
        /*0068*/ 	.word	0x00007d60


	//----- nvinfo : EIATTR_REQNTID
	.align		4
.L_21:
        /*006c*/ 	.byte	0x04, 0x10
        /*006e*/ 	.short	(.L_23 - .L_22)
.L_22:
        /*0070*/ 	.word	0x00000100
        /*0074*/ 	.word	0x00000001
        /*0078*/ 	.word	0x00000001


	//----- nvinfo : EIATTR_CBANK_PARAM_SIZE
	.align		4
.L_23:
        /*007c*/ 	.byte	0x03, 0x19
        /*007e*/ 	.short	0x0020


	//----- nvinfo : EIATTR_PARAM_CBANK
	.align		4
        /*0080*/ 	.byte	0x04, 0x0a
        /*0082*/ 	.short	(.L_25 - .L_24)
	.align		4
.L_24:
        /*0084*/ 	.word	index@(.nv.constant0.triton_poi_fused_max_pool2d_with_indices_7)
        /*0088*/ 	.short	0x0210
        /*008a*/ 	.short	0x0020


	//----- nvinfo : EIATTR_SW_WAR
	.align		4
.L_25:
        /*008c*/ 	.byte	0x04, 0x36
        /*008e*/ 	.short	(.L_27 - .L_26)
.L_26:
        /*0090*/ 	.word	0x00000008
.L_27:


//--------------------- .nv.callgraph             --------------------------
	.section	.nv.callgraph,"",@"SHT_CUDA_CALLGRAPH"
	.align	4
	.sectionentsize	8
	.align		4
        /*0000*/ 	.word	0x00000000
	.align		4
        /*0004*/ 	.word	0xffffffff
	.align		4
        /*0008*/ 	.word	0x00000000
	.align		4
        /*000c*/ 	.word	0xfffffffe
	.align		4
        /*0010*/ 	.word	0x00000000
	.align		4
        /*0014*/ 	.word	0xfffffffd
	.align		4
        /*0018*/ 	.word	0x00000000
	.align		4
        /*001c*/ 	.word	0xfffffffc


//--------------------- .text.triton_poi_fused_max_pool2d_with_indices_7 --------------------------
	.section	.text.triton_poi_fused_max_pool2d_with_indices_7,"ax",@progbits
	.sectionflags	@"SHF_BARRIERS=1"
	.align	128
        .global         triton_poi_fused_max_pool2d_with_indices_7
        .type           triton_poi_fused_max_pool2d_with_indices_7,@function
        .size           triton_poi_fused_max_pool2d_with_indices_7,(.L_x_1 - triton_poi_fused_max_pool2d_with_indices_7)
        .other          triton_poi_fused_max_pool2d_with_indices_7,@"STO_CUDA_ENTRY STV_DEFAULT"
triton_poi_fused_max_pool2d_with_indices_7:
.text.triton_poi_fused_max_pool2d_with_indices_7:
[----:B------:R-:W0:Y:S01]  /*0000*/  LDC R1, c[0x0][0x28] ;  /* 0x00000a00ff017b82 */ /* 0x000e220000000800 */
[----:B------:R-:W1:Y:S07]  /*0010*/  S2R R15, SR_CTAID.X ;  /* 0x00000000000f7919 */ /* 0x000e6e0000002500 */
[----:B------:R-:W2:Y:S01]  /*0020*/  LDC.64 R2, c[0x0][0x210] ;  /* 0x00008400ff027b82 */ /* 0x000ea20000000a00 */
[----:B------:R-:W-:Y:S01]  /*0030*/  IMAD.MOV.U32 R20, RZ, RZ, RZ ;  /* 0x000000ffff147224 */ /* 0x000fe200078e00ff */
[----:B------:R-:W-:Y:S01]  /*0040*/  ULDC.64 UR6, c[0x0][0x208] ;  /* 0x0000820000067ab9 */ /* 0x000fe20000000a00 */
[----:B------:R-:W3:Y:S01]  /*0050*/  S2R R12, SR_TID.X ;  /* 0x00000000000c7919 */ /* 0x000ee20000002100 */
[----:B------:R-:W4:Y:S01]  /*0060*/  S2R R13, SR_CTAID.Y ;  /* 0x00000000000d7919 */ /* 0x000f220000002600 */
[----:B-1----:R-:W-:-:S04]  /*0070*/  IMAD.SHL.U32 R15, R15, 0x10, RZ ;  /* 0x000000100f0f7824 */ /* 0x002fc800078e00ff */
[----:B------:R-:W-:Y:S01]  /*0080*/  VIADD R6, R15, 0xfffffff0 ;  /* 0xfffffff00f067836 */ /* 0x000fe20000000000 */
[----:B---3--:R-:W-:Y:S02]  /*0090*/  LOP3.LUT R17, R15, 0xf, R12, 0xf8, !PT ;  /* 0x0000000f0f117812 */ /* 0x008fe400078ef80c */
[----:B------:R-:W-:Y:S02]  /*00a0*/  SHF.R.U32.HI R4, RZ, 0x4, R12 ;  /* 0x00000004ff047819 */ /* 0x000fe4000001160c */
[----:B------:R-:W-:-:S04]  /*00b0*/  SHF.R.S32.HI R0, RZ, 0x1f, R17 ;  /* 0x0000001fff007819 */ /* 0x000fc80000011411 */
[----:B------:R-:W-:-:S04]  /*00c0*/  LEA.HI R0, R0, R17, RZ, 0x4 ;  /* 0x0000001100007211 */ /* 0x000fc800078f20ff */
[----:B------:R-:W-:Y:S02]  /*00d0*/  LOP3.LUT R16, R0, 0xfffffff0, RZ, 0xc0, !PT ;  /* 0xfffffff000107812 */ /* 0x000fe400078ec0ff */
[----:B------:R-:W-:Y:S02]  /*00e0*/  SHF.R.S32.HI R5, RZ, 0x4, R0 ;  /* 0x00000004ff057819 */ /* 0x000fe40000011400 */
[----:B------:R-:W-:Y:S01]  /*00f0*/  SGXT.U32 R0, R4, 0x4 ;  /* 0x000000040400781a */ /* 0x000fe20000000000 */
[----:B------:R-:W-:Y:S02]  /*0100*/  IMAD.IADD R16, R17, 0x1, -R16 ;  /* 0x0000000111107824 */ /* 0x000fe400078e0a10 */
[----:B------:R-:W-:Y:S01]  /*0110*/  IMAD.MOV.U32 R4, RZ, RZ, RZ ;  /* 0x000000ffff047224 */ /* 0x000fe200078e00ff */
[----:B----4-:R-:W-:Y:S01]  /*0120*/  PRMT R28, R0, 0x6540, R13 ;  /* 0x00006540001c7816 */ /* 0x010fe2000000000d */
[----:B------:R-:W-:Y:S01]  /*0130*/  IMAD R29, R5, 0x20, R16 ;  /* 0x00000020051d7824 */ /* 0x000fe200078e0210 */
[----:B------:R-:W-:-:S02]  /*0140*/  ISETP.GT.AND P0, PT, R16, RZ, PT ;  /* 0x000000ff1000720c */ /* 0x000fc40003f04270 */
[----:B------:R-:W-:Y:S01]  /*0150*/  ISETP.GT.AND P2, PT, R16, -0x1, PT ;  /* 0xffffffff1000780c */ /* 0x000fe20003f44270 */
[----:B------:R-:W-:Y:S01]  /*0160*/  IMAD.SHL.U32 R29, R29, 0x2, RZ ;  /* 0x000000021d1d7824 */ /* 0x000fe200078e00ff */
[C---:B------:R-:W-:Y:S02]  /*0170*/  ISETP.LT.U32.AND P4, PT, R6.reuse, 0x100, P0 ;  /* 0x000001000600780c */ /* 0x040fe40000781070 */
[----:B------:R-:W-:Y:S01]  /*0180*/  ISETP.LT.U32.AND P3, PT, R6, 0x100, P2 ;  /* 0x000001000600780c */ /* 0x000fe20001761070 */
[----:B------:R-:W-:Y:S01]  /*0190*/  VIADD R33, R29, 0xffffffdf ;  /* 0xffffffdf1d217836 */ /* 0x000fe20000000000 */
[----:B------:R-:W-:Y:S01]  /*01a0*/  ISETP.LT.AND P4, PT, R17, 0x100, P4 ;  /* 0x000001001100780c */ /* 0x000fe20002781270 */
[----:B------:R-:W-:Y:S01]  /*01b0*/  VIADD R7, R29, 0xffffffe0 ;  /* 0xffffffe01d077836 */ /* 0x000fe20000000000 */
[----:B------:R-:W-:Y:S01]  /*01c0*/  ISETP.LT.AND P3, PT, R17, 0x100, P3 ;  /* 0x000001001100780c */ /* 0x000fe20001f61270 */
[C---:B------:R-:W-:Y:S01]  /*01d0*/  IMAD R9, R28.reuse, 0x400, R33 ;  /* 0x000004001c097824 */ /* 0x040fe200078e0221 */
[C---:B------:R-:W-:Y:S01]  /*01e0*/  ISETP.LT.AND P6, PT, R28.reuse, 0x100, P4 ;  /* 0x000001001c00780c */ /* 0x040fe200027c1270 */
[C---:B------:R-:W-:Y:S01]  /*01f0*/  IMAD R19, R28.reuse, 0x400, R7 ;  /* 0x000004001c137824 */ /* 0x040fe200078e0207 */
[C---:B------:R-:W-:Y:S01]  /*0200*/  ISETP.LT.AND P5, PT, R28.reuse, 0x100, P3 ;  /* 0x000001001c00780c */ /* 0x040fe20001fa1270 */
[----:B--2---:R-:W-:Y:S01]  /*0210*/  IMAD.WIDE R8, R9, 0x4, R2 ;  /* 0x0000000409087825 */ /* 0x004fe200078e0202 */
[----:B------:R-:W-:-:S02]  /*0220*/  LOP3.LUT R14, R28, 0x10, RZ, 0xfc, !PT ;  /* 0x000000101c0e7812 */ /* 0x000fc400078efcff */
[----:B------:R-:W-:Y:S01]  /*0230*/  P2R R40, PR, RZ, 0x1 ;  /* 0x00000001ff287803 */ /* 0x000fe20000000000 */
[----:B------:R-:W-:Y:S01]  /*0240*/  IMAD.WIDE R18, R19, 0x4, R2 ;  /* 0x0000000413127825 */ /* 0x000fe200078e0202 */
[----:B------:R-:W-:-:S05]  /*0250*/  ISETP.LT.AND P1, PT, R14, 0x100, P4 ;  /* 0x000001000e00780c */ /* 0x000fca0002721270 */
[----:B------:R1:W2:Y:S01]  /*0260*/  @P6 LDG.E.EL R4, desc[UR6][R8.64] ;  /* 0x0000000608046981 */ /* 0x0002a2000c2e1900 */
[----:B------:R-:W-:-:S03]  /*0270*/  IMAD R11, R14, 0x400, R33 ;  /* 0x000004000e0b7824 */ /* 0x000fc600078e0221 */
[----:B------:R3:W4:Y:S01]  /*0280*/  @P5 LDG.E.EL R20, desc[UR6][R18.64] ;  /* 0x0000000612145981 */ /* 0x000722000c2e1900 */
[----:B------:R-:W-:Y:S02]  /*0290*/  IMAD.MOV.U32 R6, RZ, RZ, RZ ;  /* 0x000000ffff067224 */ /* 0x000fe400078e00ff */
[----:B------:R-:W-:-:S05]  /*02a0*/  IMAD.WIDE R10, R11, 0x4, R2 ;  /* 0x000000040b0a7825 */ /* 0x000fca00078e0202 */
[----:B------:R5:W4:Y:S01]  /*02b0*/  @P1 LDG.E.EL R6, desc[UR6][R10.64] ;  /* 0x000000060a061981 */ /* 0x000b22000c2e1900 */
[----:B-1----:R-:W-:Y:S02]  /*02c0*/  IMAD R9, R14, 0x400, R7 ;  /* 0x000004000e097824 */ /* 0x002fe400078e0207 */
[----:B------:R-:W-:-:S04]  /*02d0*/  VIADD R31, R29, 0xffffffe1 ;  /* 0xffffffe11d1f7836 */ /* 0x000fc80000000000 */
[----:B---3--:R-:W-:Y:S02]  /*02e0*/  IMAD R19, R28, 0x400, R31 ;  /* 0x000004001c137824 */ /* 0x008fe400078e021f */
[----:B-----5:R-:W-:-:S04]  /*02f0*/  IMAD.WIDE R10, R9, 0x4, R2 ;  /* 0x00000004090a7825 */ /* 0x020fc800078e0202 */
[----:B------:R-:W-:Y:S01]  /*0300*/  IMAD.WIDE R18, R19, 0x4, R2 ;  /* 0x0000000413127825 */ /* 0x000fe200078e0202 */
[----:B--2---:R-:W-:Y:S02]  /*0310*/  SEL R4, R4, 0xff800000, P6 ;  /* 0xff80000004047807 */ /* 0x004fe40003000000 */
[----:B----4-:R-:W-:-:S04]  /*0320*/  SEL R21, R20, 0xff800000, P5 ;  /* 0xff80000014157807 */ /* 0x010fc80002800000 */
[C---:B------:R-:W-:Y:S02]  /*0330*/  FSETP.GT.AND P0, PT, R21.reuse, R4, PT ;  /* 0x000000041500720b */ /* 0x040fe40003f04000 */
[----:B------:R-:W-:Y:S01]  /*0340*/  SEL R20, R6, 0xff800000, P1 ;  /* 0xff80000006147807 */ /* 0x000fe20000800000 */
[----:B------:R-:W-:Y:S01]  /*0350*/  IMAD.MOV.U32 R6, RZ, RZ, RZ ;  /* 0x000000ffff067224 */ /* 0x000fe200078e00ff */
[----:B------:R-:W-:Y:S02]  /*0360*/  FSETP.NAN.AND P1, PT, R21, R21, PT ;  /* 0x000000151500720b */ /* 0x000fe40003f28000 */
[----:B------:R-:W-:-:S03]  /*0370*/  P2R R135, PR, RZ, 0x1 ;  /* 0x00000001ff877803 */ /* 0x000fc60000000000 */
[----:B------:R-:W2:Y:S04]  /*0380*/  @P5 LDG.E.EL R6, desc[UR6][R18.64] ;  /* 0x0000000612065981 */ /* 0x000ea8000c2e1900 */
[----:B------:R-:W-:Y:S01]  /*0390*/  @!P0 FSEL R21, R21, R4, P1 ;  /* 0x0000000415158208 */ /* 0x000fe20000800000 */
[----:B------:R-:W-:Y:S01]  /*03a0*/  IMAD.MOV.U32 R4, RZ, RZ, RZ ;  /* 0x000000ffff047224 */ /* 0x000fe200078e00ff */
[----:B------:R-:W-:-:S13]  /*03b0*/  ISETP.LT.AND P1, PT, R14, 0x100, P3 ;  /* 0x000001000e00780c */ /* 0x000fda0001f21270 */
[----:B------:R-:W3:Y:S01]  /*03c0*/  @P1 LDG.E.EL R4, desc[UR6][R10.64] ;  /* 0x000000060a041981 */ /* 0x000ee2000c2e1900 */
[----:B------:R-:W-:-:S05]  /*03d0*/  LOP3.LUT R27, R28, 0x20, RZ, 0xfc, !PT ;  /* 0x000000201c1b7812 */ /* 0x000fca00078efcff */
[----:B------:R-:W-:-:S04]  /*03e0*/  IMAD R9, R27, 0x400, R33 ;  /* 0x000004001b097824 */ /* 0x000fc800078e0221 */
[----:B------:R-:W-:Y:S01]  /*03f0*/  IMAD.WIDE R8, R9, 0x4, R2 ;  /* 0x0000000409087825 */ /* 0x000fe200078e0202 */
[----:B---3--:R-:W-:-:S04]  /*0400*/  SEL R23, R4, 0xff800000, P1 ;  /* 0xff80000004177807 */ /* 0x008fc80000800000 */
[C---:B------:R-:W-:Y:S02]  /*0410*/  FSETP.GT.AND P0, PT, R23.reuse, R20, PT ;  /* 0x000000141700720b */ /* 0x040fe40003f04000 */
[----:B--2---:R-:W-:Y:S02]  /*0420*/  SEL R4, R6, 0xff800000, P5 ;  /* 0xff80000006047807 */ /* 0x004fe40002800000 */
[----:B------:R-:W-:Y:S01]  /*0430*/  FSETP.NAN.AND P5, PT, R23, R23, PT ;  /* 0x000000171700720b */ /* 0x000fe20003fa8000 */
[----:B------:R-:W-:-:S08]  /*0440*/  IMAD.MOV.U32 R6, RZ, RZ, RZ ;  /* 0x000000ffff067224 */ /* 0x000fd000078e00ff */
[----:B------:R-:W-:Y:S02]  /*0450*/  @!P0 FSEL R23, R23, R20, P5 ;  /* 0x0000001417178208 */ /* 0x000fe40002800000 */
[----:B------:R-:W-:-:S13]  /*0460*/  ISETP.LT.AND P5, PT, R27, 0x100, P4 ;  /* 0x000001001b00780c */ /* 0x000fda00027a1270 */
[----:B------:R-:W2:Y:S01]  /*0470*/  @P5 LDG.E.EL R6, desc[UR6][R8.64] ;  /* 0x0000000608065981 */ /* 0x000ea2000c2e1900 */
[----:B------:R-:W-:-:S04]  /*0480*/  IMAD R11, R14, 0x400, R31 ;  /* 0x000004000e0b7824 */ /* 0x000fc800078e021f */
[----:B------:R-:W-:Y:S01]  /*0490*/  IMAD.WIDE R10, R11, 0x4, R2 ;  /* 0x000000040b0a7825 */ /* 0x000fe200078e0202 */
[----:B--2---:R-:W-:-:S03]  /*04a0*/  SEL R20, R6, 0xff800000, P5 ;  /* 0xff80000006147807 */ /* 0x004fc60002800000 */
[----:B------:R-:W-:-:S06]  /*04b0*/  IMAD.MOV.U32 R6, RZ, RZ, RZ ;  /* 0x000000ffff067224 */ /* 0x000fcc00078e00ff */
[----:B------:R-:W2:Y:S01]  /*04c0*/  @P1 LDG.E.EL R6, desc[UR6][R10.64] ;  /* 0x000000060a061981 */ /* 0x000ea2000c2e1900 */
[----:B------:R-:W-:Y:S02]  /*04d0*/  IMAD R19, R27, 0x400, R7 ;  /* 0x000004001b137824 */ /* 0x000fe400078e0207 */
[----:B------:R-:W-:Y:S02]  /*04e0*/  IMAD.MOV.U32 R18, RZ, RZ, RZ ;  /* 0x000000ffff127224 */ /* 0x000fe400078e00ff */
[----:B------:R-:W-:Y:S01]  /*04f0*/  IMAD.WIDE R8, R19, 0x4, R2 ;  /* 0x0000000413087825 */ /* 0x000fe200078e0202 */
[----:B--2---:R-:W-:Y:S02]  /*0500*/  SEL R6, R6, 0xff800000, P1 ;  /* 0xff80000006067807 */ /* 0x004fe40000800000 */
[----:B------:R-:W-:-:S13]  /*0510*/  ISETP.LT.AND P1, PT, R27, 0x100, P3 ;  /* 0x000001001b00780c */ /* 0x000fda0001f21270 */
[----:B------:R-:W2:Y:S01]  /*0520*/  @P1 LDG.E.EL R18, desc[UR6][R8.64] ;  /* 0x0000000608121981 */ /* 0x000ea2000c2e1900 */
[----:B------:R-:W-:Y:S02]  /*0530*/  P2R R138, PR, RZ, 0x1 ;  /* 0x00000001ff8a7803 */ /* 0x000fe40000000000 */
[-C--:B------:R-:W-:Y:S02]  /*0540*/  FSETP.GEU.AND P0, PT, R21, R4.reuse, PT ;  /* 0x000000041500720b */ /* 0x080fe40003f0e000 */
[----:B------:R-:W-:Y:S02]  /*0550*/  FSETP.NAN.AND P5, PT, R4, R4, PT ;  /* 0x000000040400720b */ /* 0x000fe40003fa8000 */
[----:B------:R-:W-:-:S09]  /*0560*/  P2R R123, PR, RZ, 0x1 ;  /* 0x00000001ff7b7803 */ /* 0x000fd20000000000 */
[----:B------:R-:W-:Y:S01]  /*0570*/  @P0 FSEL R4, R4, R21, P5 ;  /* 0x0000001504040208 */ /* 0x000fe20002800000 */
[----:B------:R-:W-:Y:S01]  /*0580*/  IMAD.MOV.U32 R10, RZ, RZ, RZ ;  /* 0x000000ffff0a7224 */ /* 0x000fe200078e00ff */
[----:B--2---:R-:W-:-:S04]  /*0590*/  SEL R19, R18, 0xff800000, P1 ;  /* 0xff80000012137807 */ /* 0x004fc80000800000 */
[C---:B------:R-:W-:Y:S02]  /*05a0*/  FSETP.GT.AND P0, PT, R19.reuse, R20, PT ;  /* 0x000000141300720b */ /* 0x040fe40003f04000 */
[----:B------:R-:W-:Y:S02]  /*05b0*/  FSETP.NAN.AND P5, PT, R19, R19, PT ;  /* 0x000000131300720b */ /* 0x000fe40003fa8000 */
[----:B------:R-:W-:-:S09]  /*05c0*/  P2R R130, PR, RZ, 0x1 ;  /* 0x00000001ff827803 */ /* 0x000fd20000000000 */
[----:B------:R-:W-:Y:S02]  /*05d0*/  @!P0 FSEL R19, R19, R20, P5 ;  /* 0x0000001413138208 */ /* 0x000fe40002800000 */
[-C--:B------:R-:W-:Y:S02]  /*05e0*/  FSETP.GEU.AND P0, PT, R23, R6.reuse, PT ;  /* 0x000000061700720b */ /* 0x080fe40003f0e000 */
[----:B------:R-:W-:-:S11]  /*05f0*/  FSETP.NAN.AND P5, PT, R6, R6, PT ;  /* 0x000000060600720b */ /* 0x000fd60003fa8000 */
[----:B------:R-:W-:Y:S02]  /*0600*/  @P0 FSEL R6, R6, R23, P5 ;  /* 0x0000001706060208 */ /* 0x000fe40002800000 */
[----:B------:R-:W-:-:S04]  /*0610*/  LOP3.LUT R23, R28, 0x30, RZ, 0xfc, !PT ;  /* 0x000000301c177812 */ /* 0x000fc800078efcff */
[C---:B------:R-:W-:Y:S01]  /*0620*/  ISETP.LT.AND P5, PT, R23.reuse, 0x100, P4 ;  /* 0x000001001700780c */ /* 0x040fe200027a1270 */
[----:B------:R-:W-:-:S04]  /*0630*/  IMAD R11, R23, 0x400, R33 ;  /* 0x00000400170b7824 */ /* 0x000fc800078e0221 */
[----:B------:R-:W-:-:S08]  /*0640*/  IMAD.WIDE R8, R11, 0x4, R2 ;  /* 0x000000040b087825 */ /* 0x000fd000078e0202 */
[----:B------:R1:W2:Y:S01]  /*0650*/  @P5 LDG.E.EL R10, desc[UR6][R8.64] ;  /* 0x00000006080a5981 */ /* 0x0002a2000c2e1900 */
[----:B------:R-:W-:Y:S02]  /*0660*/  IMAD R11, R23, 0x400, R7 ;  /* 0x00000400170b7824 */ /* 0x000fe400078e0207 */
[----:B------:R-:W-:Y:S02]  /*0670*/  IMAD.MOV.U32 R18, RZ, RZ, RZ ;  /* 0x000000ffff127224 */ /* 0x000fe400078e00ff */
[----:B------:R-:W-:Y:S02]  /*0680*/  IMAD.MOV.U32 R30, RZ, RZ, RZ ;  /* 0x000000ffff1e7224 */ /* 0x000fe400078e00ff */
[----:B-1----:R-:W-:-:S04]  /*0690*/  IMAD R9, R27, 0x400, R31 ;  /* 0x000004001b097824 */ /* 0x002fc800078e021f */
[----:B------:R-:W-:-:S05]  /*06a0*/  IMAD.WIDE R8, R9, 0x4, R2 ;  /* 0x0000000409087825 */ /* 0x000fca00078e0202 */
[----:B------:R-:W3:Y:S01]  /*06b0*/  @P1 LDG.E.EL R30, desc[UR6][R8.64] ;  /* 0x00000006081e1981 */ /* 0x000ee2000c2e1900 */
[C---:B------:R-:W-:Y:S02]  /*06c0*/  IMAD R25, R23.reuse, 0x400, R31 ;  /* 0x0000040017197824 */ /* 0x040fe400078e021f */
[----:B------:R-:W-:Y:S01]  /*06d0*/  IMAD.MOV.U32 R32, RZ, RZ, RZ ;  /* 0x000000ffff207224 */ /* 0x000fe200078e00ff */
[----:B--2---:R-:W-:Y:S02]  /*06e0*/  SEL R20, R10, 0xff800000, P5 ;  /* 0xff8000000a147807 */ /* 0x004fe40002800000 */
[----:B------:R-:W-:Y:S01]  /*06f0*/  ISETP.LT.AND P5, PT, R23, 0x100, P3 ;  /* 0x000001001700780c */ /* 0x000fe20001fa1270 */
[----:B------:R-:W-:-:S12]  /*0700*/  IMAD.WIDE R10, R11, 0x4, R2 ;  /* 0x000000040b0a7825 */ /* 0x000fd800078e0202 */
[----:B------:R1:W2:Y:S02]  /*0710*/  @P5 LDG.E.EL R18, desc[UR6][R10.64] ;  /* 0x000000060a125981 */ /* 0x0002a4000c2e1900 */
[----:B-1----:R-:W-:-:S05]  /*0720*/  IMAD.WIDE R10, R25, 0x4, R2 ;  /* 0x00000004190a7825 */ /* 0x002fca00078e0202 */
[----:B------:R-:W4:Y:S01]  /*0730*/  @P5 LDG.E.EL R32, desc[UR6][R10.64] ;  /* 0x000000060a205981 */ /* 0x000f22000c2e1900 */
[----:B------:R-:W-:Y:S02]  /*0740*/  P2R R122, PR, RZ, 0x1 ;  /* 0x00000001ff7a7803 */ /* 0x000fe40000000000 */
[----:B---3--:R-:W-:-:S04]  /*0750*/  SEL R30, R30, 0xff800000, P1 ;  /* 0xff8000001e1e7807 */ /* 0x008fc80000800000 */
[----:B------:R-:W-:Y:S02]  /*0760*/  FSETP.NAN.AND P1, PT, R30, R30, PT ;  /* 0x0000001e1e00720b */ /* 0x000fe40003f28000 */
[----:B--2---:R-:W-:-:S04]  /*0770*/  SEL R21, R18, 0xff800000, P5 ;  /* 0xff80000012157807 */ /* 0x004fc80002800000 */
[C---:B------:R-:W-:Y:S02]  /*0780*/  FSETP.GT.AND P0, PT, R21.reuse, R20, PT ;  /* 0x000000141500720b */ /* 0x040fe40003f04000 */
[----:B------:R-:W-:Y:S02]  /*0790*/  FSETP.NAN.AND P6, PT, R21, R21, PT ;  /* 0x000000151500720b */ /* 0x000fe40003fc8000 */
[----:B------:R-:W-:-:S09]  /*07a0*/  P2R R129, PR, RZ, 0x1 ;  /* 0x00000001ff817803 */ /* 0x000fd20000000000 */
[----:B------:R-:W-:Y:S02]  /*07b0*/  @!P0 FSEL R21, R21, R20, P6 ;  /* 0x0000001415158208 */ /* 0x000fe40003000000 */
[----:B------:R-:W-:Y:S02]  /*07c0*/  FSETP.GEU.AND P0, PT, R19, R30, PT ;  /* 0x0000001e1300720b */ /* 0x000fe40003f0e000 */
[----:B----4-:R-:W-:Y:S02]  /*07d0*/  SEL R32, R32, 0xff800000, P5 ;  /* 0xff80000020207807 */ /* 0x010fe40002800000 */
[----:B------:R-:W-:-:S09]  /*07e0*/  P2R R121, PR, RZ, 0x1 ;  /* 0x00000001ff797803 */ /* 0x000fd20000000000 */
[----:B------:R-:W-:Y:S02]  /*07f0*/  @P0 FSEL R30, R30, R19, P1 ;  /* 0x000000131e1e0208 */ /* 0x000fe40000800000 */
[-C--:B------:R-:W-:Y:S02]  /*0800*/  FSETP.GEU.AND P0, PT, R21, R32.reuse, PT ;  /* 0x000000201500720b */ /* 0x080fe40003f0e000 */
[----:B------:R-:W-:Y:S02]  /*0810*/  FSETP.NAN.AND P1, PT, R32, R32, PT ;  /* 0x000000202000720b */ /* 0x000fe40003f28000 */
[----:B------:R-:W-:Y:S01]  /*0820*/  LOP3.LUT R20, R28, 0x40, RZ, 0xfc, !PT ;  /* 0x000000401c147812 */ /* 0x000fe200078efcff */
[----:B------:R-:W-:-:S08]  /*0830*/  IMAD.MOV.U32 R18, RZ, RZ, RZ ;  /* 0x000000ffff127224 */ /* 0x000fd000078e00ff */
[----:B------:R-:W-:Y:S02]  /*0840*/  @P0 FSEL R32, R32, R21, P1 ;  /* 0x0000001520200208 */ /* 0x000fe40000800000 */
[C---:B------:R-:W-:Y:S01]  /*0850*/  ISETP.LT.AND P1, PT, R20.reuse, 0x100, P4 ;  /* 0x000001001400780c */ /* 0x040fe20002721270 */
[----:B------:R-:W-:-:S04]  /*0860*/  IMAD R9, R20, 0x400, R33 ;  /* 0x0000040014097824 */ /* 0x000fc800078e0221 */
[----:B------:R-:W-:-:S08]  /*0870*/  IMAD.WIDE R8, R9, 0x4, R2 ;  /* 0x0000000409087825 */ /* 0x000fd000078e0202 */
[----:B------:R-:W2:Y:S01]  /*0880*/  @P1 LDG.E.EL R18, desc[UR6][R8.64] ;  /* 0x0000000608121981 */ /* 0x000ea2000c2e1900 */
[----:B------:R-:W-:-:S04]  /*0890*/  IMAD R11, R20, 0x400, R7 ;  /* 0x00000400140b7824 */ /* 0x000fc800078e0207 */
[----:B------:R-:W-:Y:S01]  /*08a0*/  IMAD.WIDE R10, R11, 0x4, R2 ;  /* 0x000000040b0a7825 */ /* 0x000fe200078e0202 */
[----:B--2---:R-:W-:Y:S02]  /*08b0*/  SEL R22, R18, 0xff800000, P1 ;  /* 0xff80000012167807 */ /* 0x004fe40000800000 */
[----:B------:R-:W-:Y:S02]  /*08c0*/  ISETP.LT.AND P1, PT, R20, 0x100, P3 ;  /* 0x000001001400780c */ /* 0x000fe40001f21270 */
[----:B------:R-:W-:-:S11]  /*08d0*/  CS2R R18, SRZ ;  /* 0x0000000000127805 */ /* 0x000fd6000001ff00 */
[----:B------:R-:W2:Y:S01]  /*08e0*/  @P1 LDG.E.EL R18, desc[UR6][R10.64] ;  /* 0x000000060a121981 */ /* 0x000ea2000c2e1900 */
[----:B------:R-:W-:Y:S02]  /*08f0*/  P2R R120, PR, RZ, 0x1 ;  /* 0x00000001ff787803 */ /* 0x000fe40000000000 */
[----:B--2---:R-:W-:-:S04]  /*0900*/  SEL R21, R18, 0xff800000, P1 ;  /* 0xff80000012157807 */ /* 0x004fc80000800000 */
[C---:B------:R-:W-:Y:S02]  /*0910*/  FSETP.GT.AND P0, PT, R21.reuse, R22, PT ;  /* 0x000000161500720b */ /* 0x040fe40003f04000 */
[----:B------:R-:W-:Y:S02]  /*0920*/  FSETP.NAN.AND P5, PT, R21, R21, PT ;  /* 0x000000151500720b */ /* 0x000fe40003fa8000 */
[----:B------:R-:W-:-:S09]  /*0930*/  LOP3.LUT R18, R28, 0x50, RZ, 0xfc, !PT ;  /* 0x000000501c127812 */ /* 0x000fd200078efcff */
[----:B------:R-:W-:Y:S02]  /*0940*/  @!P0 FSEL R21, R21, R22, P5 ;  /* 0x0000001615158208 */ /* 0x000fe40002800000 */
[C---:B------:R-:W-:Y:S01]  /*0950*/  ISETP.LT.AND P5, PT, R18.reuse, 0x100, P4 ;  /* 0x000001001200780c */ /* 0x040fe200027a1270 */
[----:B------:R-:W-:-:S04]  /*0960*/  IMAD R9, R18, 0x400, R33 ;  /* 0x0000040012097824 */ /* 0x000fc800078e0221 */
[----:B------:R-:W-:-:S08]  /*0970*/  IMAD.WIDE R8, R9, 0x4, R2 ;  /* 0x0000000409087825 */ /* 0x000fd000078e0202 */
[----:B------:R-:W2:Y:S01]  /*0980*/  @P5 LDG.E.EL R19, desc[UR6][R8.64] ;  /* 0x0000000608135981 */ /* 0x000ea2000c2e1900 */
[----:B------:R-:W-:-:S04]  /*0990*/  IMAD R11, R18, 0x400, R7 ;  /* 0x00000400120b7824 */ /* 0x000fc800078e0207 */
[----:B------:R-:W-:Y:S01]  /*09a0*/  IMAD.WIDE R10, R11, 0x4, R2 ;  /* 0x000000040b0a7825 */ /* 0x000fe200078e0202 */
[----:B--2---:R-:W-:Y:S02]  /*09b0*/  SEL R25, R19, 0xff800000, P5 ;  /* 0xff80000013197807 */ /* 0x004fe40002800000 */
[----:B------:R-:W-:Y:S01]  /*09c0*/  ISETP.LT.AND P5, PT, R18, 0x100, P3 ;  /* 0x000001001200780c */ /* 0x000fe20001fa1270 */
[----:B------:R-:W-:-:S12]  /*09d0*/  IMAD.MOV.U32 R19, RZ, RZ, RZ ;  /* 0x000000ffff137224 */ /* 0x000fd800078e00ff */
[----:B------:R-:W2:Y:S01]  /*09e0*/  @P5 LDG.E.EL R19, desc[UR6][R10.64] ;  /* 0x000000060a135981 */ /* 0x000ea2000c2e1900 */
[----:B------:R-:W-:Y:S01]  /*09f0*/  IMAD R9, R20, 0x400, R31 ;  /* 0x0000040014097824 */ /* 0x000fe200078e021f */
[----:B------:R-:W-:-:S03]  /*0a00*/  CS2R R34, SRZ ;  /* 0x0000000000227805 */ /* 0x000fc6000001ff00 */
[----:B------:R-:W-:-:S05]  /*0a10*/  IMAD.WIDE R8, R9, 0x4, R2 ;  /* 0x0000000409087825 */ /* 0x000fca00078e0202 */
[----:B------:R-:W3:Y:S01]  /*0a20*/  @P1 LDG.E.EL R34, desc[UR6][R8.64] ;  /* 0x0000000608221981 */ /* 0x000ee2000c2e1900 */
[----:B------:R-:W-:Y:S02]  /*0a30*/  P2R R128, PR, RZ, 0x1 ;  /* 0x00000001ff807803 */ /* 0x000fe40000000000 */
[----:B--2---:R-:W-:Y:S01]  /*0a40*/  SEL R22, R19, 0xff800000, P5 ;  /* 0xff80000013167807 */ /* 0x004fe20002800000 */
[----:B------:R-:W-:-:S04]  /*0a50*/  IMAD R19, R18, 0x400, R31 ;  /* 0x0000040012137824 */ /* 0x000fc800078e021f */
[----:B------:R-:W-:-:S05]  /*0a60*/  IMAD.WIDE R10, R19, 0x4, R2 ;  /* 0x00000004130a7825 */ /* 0x000fca00078e0202 */
[----:B------:R-:W2:Y:S01]  /*0a70*/  @P5 LDG.E.EL R35, desc[UR6][R10.64] ;  /* 0x000000060a235981 */ /* 0x000ea2000c2e1900 */
[C---:B------:R-:W-:Y:S02]  /*0a80*/  FSETP.GT.AND P0, PT, R22.reuse, R25, PT ;  /* 0x000000191600720b */ /* 0x040fe40003f04000 */
[----:B------:R-:W-:Y:S02]  /*0a90*/  FSETP.NAN.AND P6, PT, R22, R22, PT ;  /* 0x000000161600720b */ /* 0x000fe40003fc8000 */
[----:B---3--:R-:W-:Y:S02]  /*0aa0*/  SEL R34, R34, 0xff800000, P1 ;  /* 0xff80000022227807 */ /* 0x008fe40000800000 */
[----:B------:R-:W-:-:S07]  /*0ab0*/  P2R R127, PR, RZ, 0x1 ;  /* 0x00000001ff7f7803 */ /* 0x000fce0000000000 */
[----:B------:R-:W-:Y:S02]  /*0ac0*/  @!P0 FSEL R22, R22, R25, P6 ;  /* 0x0000001916168208 */ /* 0x000fe40003000000 */
[-C--:B------:R-:W-:Y:S02]  /*0ad0*/  FSETP.GEU.AND P0, PT, R21, R34.reuse, PT ;  /* 0x000000221500720b */ /* 0x080fe40003f0e000 */
[----:B------:R-:W-:Y:S02]  /*0ae0*/  FSETP.NAN.AND P1, PT, R34, R34, PT ;  /* 0x000000222200720b */ /* 0x000fe40003f28000 */
[----:B------:R-:W-:-:S09]  /*0af0*/  P2R R119, PR, RZ, 0x1 ;  /* 0x00000001ff777803 */ /* 0x000fd20000000000 */
[----:B------:R-:W-:Y:S02]  /*0b00*/  @P0 FSEL R34, R34, R21, P1 ;  /* 0x0000001522220208 */ /* 0x000fe40000800000 */
[----:B------:R-:W-:Y:S01]  /*0b10*/  LOP3.LUT R21, R28, 0x60, RZ, 0xfc, !PT ;  /* 0x000000601c157812 */ /* 0x000fe200078efcff */
[----:B------:R-:W-:-:S04]  /*0b20*/  IMAD.MOV.U32 R19, RZ, RZ, RZ ;  /* 0x000000ffff137224 */ /* 0x000fc800078e00ff */
[----:B------:R-:W-:-:S04]  /*0b30*/  IMAD R9, R21, 0x400, R33 ;  /* 0x0000040015097824 */ /* 0x000fc800078e0221 */
[----:B------:R-:W-:Y:S01]  /*0b40*/  IMAD.WIDE R8, R9, 0x4, R2 ;  /* 0x0000000409087825 */ /* 0x000fe200078e0202 */
[----:B--2---:R-:W-:-:S04]  /*0b50*/  SEL R35, R35, 0xff800000, P5 ;  /* 0xff80000023237807 */ /* 0x004fc80002800000 */
[-C--:B------:R-:W-:Y:S02]  /*0b60*/  FSETP.GEU.AND P0, PT, R22, R35.reuse, PT ;  /* 0x000000231600720b */ /* 0x080fe40003f0e000 */
[----:B------:R-:W-:-:S11]  /*0b70*/  FSETP.NAN.AND P1, PT, R35, R35, PT ;  /* 0x000000232300720b */ /* 0x000fd60003f28000 */
[----:B------:R-:W-:Y:S02]  /*0b80*/  @P0 FSEL R35, R35, R22, P1 ;  /* 0x0000001623230208 */ /* 0x000fe40000800000 */
[----:B------:R-:W-:-:S13]  /*0b90*/  ISETP.LT.AND P1, PT, R21, 0x100, P4 ;  /* 0x000001001500780c */ /* 0x000fda0002721270 */
[----:B------:R-:W2:Y:S01]  /*0ba0*/  @P1 LDG.E.EL R19, desc[UR6][R8.64] ;  /* 0x0000000608131981 */ /* 0x000ea2000c2e1900 */
[----:B------:R-:W-:-:S04]  /*0bb0*/  IMAD R11, R21, 0x400, R7 ;  /* 0x00000400150b7824 */ /* 0x000fc800078e0207 */
[----:B------:R-:W-:Y:S01]  /*0bc0*/  IMAD.WIDE R10, R11, 0x4, R2 ;  /* 0x000000040b0a7825 */ /* 0x000fe200078e0202 */
[----:B--2---:R-:W-:Y:S02]  /*0bd0*/  SEL R25, R19, 0xff800000, P1 ;  /* 0xff80000013197807 */ /* 0x004fe40000800000 */
[----:B------:R-:W-:Y:S01]  /*0be0*/  ISETP.LT.AND P1, PT, R21, 0x100, P3 ;  /* 0x000001001500780c */ /* 0x000fe20001f21270 */
[----:B------:R-:W-:-:S12]  /*0bf0*/  IMAD.MOV.U32 R19, RZ, RZ, RZ ;  /* 0x000000ffff137224 */ /* 0x000fd800078e00ff */
[----:B------:R-:W2:Y:S01]  /*0c00*/  @P1 LDG.E.EL R19, desc[UR6][R10.64] ;  /* 0x000000060a131981 */ /* 0x000ea2000c2e1900 */
[----:B------:R-:W-:Y:S02]  /*0c10*/  P2R R51, PR, RZ, 0x1 ;  /* 0x00000001ff337803 */ /* 0x000fe40000000000 */
[----:B------:R-:W-:-:S05]  /*0c20*/  LOP3.LUT R26, R28, 0x70, RZ, 0xfc, !PT ;  /* 0x000000701c1a7812 */ /* 0x000fca00078efcff */
[----:B------:R-:W-:-:S04]  /*0c30*/  IMAD R9, R26, 0x400, R33 ;  /* 0x000004001a097824 */ /* 0x000fc800078e0221 */
[----:B------:R-:W-:Y:S01]  /*0c40*/  IMAD.WIDE R8, R9, 0x4, R2 ;  /* 0x0000000409087825 */ /* 0x000fe200078e0202 */
[----:B--2---:R-:W-:-:S04]  /*0c50*/  SEL R22, R19, 0xff800000, P1 ;  /* 0xff80000013167807 */ /* 0x004fc80000800000 */
[C---:B------:R-:W-:Y:S02]  /*0c60*/  FSETP.GT.AND P0, PT, R22.reuse, R25, PT ;  /* 0x000000191600720b */ /* 0x040fe40003f04000 */
[----:B------:R-:W-:Y:S01]  /*0c70*/  FSETP.NAN.AND P5, PT, R22, R22, PT ;  /* 0x000000161600720b */ /* 0x000fe20003fa8000 */
[----:B------:R-:W-:-:S10]  /*0c80*/  IMAD.MOV.U32 R19, RZ, RZ, RZ ;  /* 0x000000ffff137224 */ /* 0x000fd400078e00ff */
[----:B------:R-:W-:Y:S02]  /*0c90*/  @!P0 FSEL R22, R22, R25, P5 ;  /* 0x0000001916168208 */ /* 0x000fe40002800000 */
        /* <DEDUP_REMOVED lines=8> */
[----:B------:R-:W-:Y:S01]  /*0d20*/  P2R R118, PR, RZ, 0x1 ;  /* 0x00000001ff767803 */ /* 0x000fe20000000000 */
[----:B------:R-:W-:-:S04]  /*0d30*/  IMAD R9, R21, 0x400, R31 ;  /* 0x0000040015097824 */ /* 0x000fc800078e021f */
[----:B------:R-:W-:Y:S01]  /*0d40*/  IMAD.WIDE R8, R9, 0x4, R2 ;  /* 0x0000000409087825 */ /* 0x000fe200078e0202 */
[----:B--2---:R-:W-:-:S04]  /*0d50*/  SEL R19, R19, 0xff800000, P5 ;  /* 0xff80000013137807 */ /* 0x004fc80002800000 */
[C---:B------:R-:W-:Y:S02]  /*0d60*/  FSETP.GT.AND P0, PT, R19.reuse, R24, PT ;  /* 0x000000181300720b */ /* 0x040fe40003f04000 */
[----:B------:R-:W-:-:S11]  /*0d70*/  FSETP.NAN.AND P6, PT, R19, R19, PT ;  /* 0x000000131300720b */ /* 0x000fd60003fc8000 */
[----:B------:R-:W-:Y:S01]  /*0d80*/  @!P0 FSEL R19, R19, R24, P6 ;  /* 0x0000001813138208 */ /* 0x000fe20003000000 */
[----:B------:R-:W-:-:S06]  /*0d90*/  IMAD.MOV.U32 R24, RZ, RZ, RZ ;  /* 0x000000ffff187224 */ /* 0x000fcc00078e00ff */
[----:B------:R-:W2:Y:S01]  /*0da0*/  @P1 LDG.E.EL R24, desc[UR6][R8.64] ;  /* 0x0000000608181981 */ /* 0x000ea2000c2e1900 */
[----:B------:R-:W-:-:S04]  /*0db0*/  IMAD R25, R26, 0x400, R31 ;  /* 0x000004001a197824 */ /* 0x000fc800078e021f */
[----:B------:R-:W-:Y:S01]  /*0dc0*/  IMAD.WIDE R10, R25, 0x4, R2 ;  /* 0x00000004190a7825 */ /* 0x000fe200078e0202 */
[----:B--2---:R-:W-:-:S03]  /*0dd0*/  SEL R45, R24, 0xff800000, P1 ;  /* 0xff800000182d7807 */ /* 0x004fc60000800000 */
[----:B------:R-:W-:-:S06]  /*0de0*/  IMAD.MOV.U32 R24, RZ, RZ, RZ ;  /* 0x000000ffff187224 */ /* 0x000fcc00078e00ff */
[----:B------:R-:W2:Y:S01]  /*0df0*/  @P5 LDG.E.EL R24, desc[UR6][R10.64] ;  /* 0x000000060a185981 */ /* 0x000ea2000c2e1900 */
[----:B------:R-:W-:Y:S02]  /*0e00*/  P2R R117, PR, RZ, 0x1 ;  /* 0x00000001ff757803 */ /* 0x000fe40000000000 */
[-C--:B------:R-:W-:Y:S02]  /*0e10*/  FSETP.GEU.AND P0, PT, R22, R45.reuse, PT ;  /* 0x0000002d1600720b */ /* 0x080fe40003f0e000 */
[----:B------:R-:W-:Y:S02]  /*0e20*/  FSETP.NAN.AND P1, PT, R45, R45, PT ;  /* 0x0000002d2d00720b */ /* 0x000fe40003f28000 */
[----:B------:R-:W-:-:S09]  /*0e30*/  P2R R50, PR, RZ, 0x1 ;  /* 0x00000001ff327803 */ /* 0x000fd20000000000 */
[----:B------:R-:W-:Y:S02]  /*0e40*/  @P0 FSEL R45, R45, R22, P1 ;  /* 0x000000162d2d0208 */ /* 0x000fe40000800000 */
[----:B------:R-:W-:-:S05]  /*0e50*/  LOP3.LUT R25, R28, 0x80, RZ, 0xfc, !PT ;  /* 0x000000801c197812 */ /* 0x000fca00078efcff */
[----:B------:R-:W-:-:S04]  /*0e60*/  IMAD R9, R25, 0x400, R33 ;  /* 0x0000040019097824 */ /* 0x000fc800078e0221 */
[----:B------:R-:W-:Y:S01]  /*0e70*/  IMAD.WIDE R8, R9, 0x4, R2 ;  /* 0x0000000409087825 */ /* 0x000fe200078e0202 */
[----:B--2---:R-:W-:-:S04]  /*0e80*/  SEL R42, R24, 0xff800000, P5 ;  /* 0xff800000182a7807 */ /* 0x004fc80002800000 */
[-C--:B------:R-:W-:Y:S02]  /*0e90*/  FSETP.GEU.AND P0, PT, R19, R42.reuse, PT ;  /* 0x0000002a1300720b */ /* 0x080fe40003f0e000 */
[----:B------:R-:W-:-:S11]  /*0ea0*/  FSETP.NAN.AND P1, PT, R42, R42, PT ;  /* 0x0000002a2a00720b */ /* 0x000fd60003f28000 */
[----:B------:R-:W-:Y:S02]  /*0eb0*/  @P0 FSEL R42, R42, R19, P1 ;  /* 0x000000132a2a0208 */ /* 0x000fe40000800000 */
[----:B------:R-:W-:Y:S01]  /*0ec0*/  ISETP.LT.AND P1, PT, R25, 0x100, P4 ;  /* 0x000001001900780c */ /* 0x000fe20002721270 */
[----:B------:R-:W-:-:S12]  /*0ed0*/  IMAD.MOV.U32 R19, RZ, RZ, RZ ;  /* 0x000000ffff137224 */ /* 0x000fd800078e00ff */
        /* <DEDUP_REMOVED lines=8> */
[----:B------:R-:W-:Y:S01]  /*0f60*/  IMAD.MOV.U32 R22, RZ, RZ, RZ ;  /* 0x000000ffff167224 */ /* 0x000fe200078e00ff */
        /* <DEDUP_REMOVED lines=8> */
[----:B------:R1:W2:Y:S01]  /*0ff0*/  @P5 LDG.E.EL R22, desc[UR6][R8.64] ;  /* 0x0000000608165981 */ /* 0x0002a2000c2e1900 */
[----:B------:R-:W-:-:S04]  /*1000*/  IMAD R11, R19, 0x400, R7 ;  /* 0x00000400130b7824 */ /* 0x000fc800078e0207 */
[----:B------:R-:W-:-:S04]  /*1010*/  IMAD.WIDE R10, R11, 0x4, R2 ;  /* 0x000000040b0a7825 */ /* 0x000fc800078e0202 */
[----:B-1----:R-:W-:Y:S02]  /*1020*/  IMAD R9, R25, 0x400, R31 ;  /* 0x0000040019097824 */ /* 0x002fe400078e021f */
[----:B------:R-:W-:Y:S02]  /*1030*/  IMAD.MOV.U32 R36, RZ, RZ, RZ ;  /* 0x000000ffff247224 */ /* 0x000fe400078e00ff */
[----:B------:R-:W-:-:S05]  /*1040*/  IMAD.WIDE R8, R9, 0x4, R2 ;  /* 0x0000000409087825 */ /* 0x000fca00078e0202 */
[----:B------:R-:W3:Y:S01]  /*1050*/  @P1 LDG.E.EL R36, desc[UR6][R8.64] ;  /* 0x0000000608241981 */ /* 0x000ee2000c2e1900 */
[----:B--2---:R-:W-:Y:S02]  /*1060*/  SEL R37, R22, 0xff800000, P5 ;  /* 0xff80000016257807 */ /* 0x004fe40002800000 */
[----:B------:R-:W-:Y:S01]  /*1070*/  ISETP.LT.AND P5, PT, R19, 0x100, P3 ;  /* 0x000001001300780c */ /* 0x000fe20001fa1270 */
[----:B------:R-:W-:-:S12]  /*1080*/  IMAD.MOV.U32 R22, RZ, RZ, RZ ;  /* 0x000000ffff167224 */ /* 0x000fd800078e00ff */
[----:B------:R-:W2:Y:S01]  /*1090*/  @P5 LDG.E.EL R22, desc[UR6][R10.64] ;  /* 0x000000060a165981 */ /* 0x000ea2000c2e1900 */
[----:B------:R-:W-:Y:S02]  /*10a0*/  P2R R116, PR, RZ, 0x1 ;  /* 0x00000001ff747803 */ /* 0x000fe40000000000 */
[----:B---3--:R-:W-:Y:S01]  /*10b0*/  SEL R47, R36, 0xff800000, P1 ;  /* 0xff800000242f7807 */ /* 0x008fe20000800000 */
[----:B------:R-:W-:Y:S01]  /*10c0*/  IMAD.MOV.U32 R36, RZ, RZ, RZ ;  /* 0x000000ffff247224 */ /* 0x000fe200078e00ff */
[----:B--2---:R-:W-:-:S04]  /*10d0*/  SEL R22, R22, 0xff800000, P5 ;  /* 0xff80000016167807 */ /* 0x004fc80002800000 */
[C---:B------:R-:W-:Y:S02]  /*10e0*/  FSETP.GT.AND P0, PT, R22.reuse, R37, PT ;  /* 0x000000251600720b */ /* 0x040fe40003f04000 */
[----:B------:R-:W-:-:S11]  /*10f0*/  FSETP.NAN.AND P6, PT, R22, R22, PT ;  /* 0x000000161600720b */ /* 0x000fd60003fc8000 */
[----:B------:R-:W-:Y:S01]  /*1100*/  @!P0 FSEL R22, R22, R37, P6 ;  /* 0x0000002516168208 */ /* 0x000fe20003000000 */
[----:B------:R-:W-:-:S04]  /*1110*/  IMAD R37, R19, 0x400, R31 ;  /* 0x0000040013257824 */ /* 0x000fc800078e021f */
[----:B------:R-:W-:-:S05]  /*1120*/  IMAD.WIDE R10, R37, 0x4, R2 ;  /* 0x00000004250a7825 */ /* 0x000fca00078e0202 */
        /* <DEDUP_REMOVED lines=8> */
[-C--:B------:R-:W-:Y:S02]  /*11b0*/  FSETP.GEU.AND P0, PT, R22, R46.reuse, PT ;  /* 0x0000002e1600720b */ /* 0x080fe40003f0e000 */
[----:B------:R-:W-:-:S11]  /*11c0*/  FSETP.NAN.AND P1, PT, R46, R46, PT ;  /* 0x0000002e2e00720b */ /* 0x000fd60003f28000 */
[----:B------:R-:W-:Y:S02]  /*11d0*/  @P0 FSEL R46, R46, R22, P1 ;  /* 0x000000162e2e0208 */ /* 0x000fe40000800000 */
[----:B------:R-:W-:-:S04]  /*11e0*/  LOP3.LUT R22, R28, 0xa0, RZ, 0xfc, !PT ;  /* 0x000000a01c167812 */ /* 0x000fc800078efcff */
        /* <DEDUP_REMOVED lines=27> */
[----:B------:R-:W-:-:S04]  /*13a0*/  IMAD R9, R22, 0x400, R31 ;  /* 0x0000040016097824 */ /* 0x000fc800078e021f */
[----:B------:R-:W-:Y:S01]  /*13b0*/  IMAD.WIDE R8, R9, 0x4, R2 ;  /* 0x0000000409087825 */ /* 0x000fe200078e0202 */
[----:B--2---:R-:W-:-:S03]  /*13c0*/  SEL R39, R36, 0xff800000, P5 ;  /* 0xff80000024277807 */ /* 0x004fc60002800000 */
[----:B------:R-:W-:-:S06]  /*13d0*/  IMAD.MOV.U32 R36, RZ, RZ, RZ ;  /* 0x000000ffff247224 */ /* 0x000fcc00078e00ff */
[----:B------:R-:W2:Y:S01]  /*13e0*/  @P1 LDG.E.EL R36, desc[UR6][R8.64] ;  /* 0x0000000608241981 */ /* 0x000ea2000c2e1900 */
[----:B------:R-:W-:Y:S02]  /*13f0*/  IMAD R37, R24, 0x400, R31 ;  /* 0x0000040018257824 */ /* 0x000fe400078e021f */
[----:B------:R-:W-:Y:S01]  /*1400*/  IMAD.MOV.U32 R10, RZ, RZ, RZ ;  /* 0x000000ffff0a7224 */ /* 0x000fe200078e00ff */
[----:B------:R-:W-:Y:S02]  /*1410*/  P2R R114, PR, RZ, 0x1 ;  /* 0x00000001ff727803 */ /* 0x000fe40000000000 */
[C---:B------:R-:W-:Y:S02]  /*1420*/  FSETP.GT.AND P0, PT, R39.reuse, R44, PT ;  /* 0x0000002c2700720b */ /* 0x040fe40003f04000 */
[----:B------:R-:W-:Y:S02]  /*1430*/  FSETP.NAN.AND P6, PT, R39, R39, PT ;  /* 0x000000272700720b */ /* 0x000fe40003fc8000 */
[----:B--2---:R-:W-:Y:S01]  /*1440*/  SEL R49, R36, 0xff800000, P1 ;  /* 0xff80000024317807 */ /* 0x004fe20000800000 */
[----:B------:R-:W-:-:S05]  /*1450*/  IMAD.WIDE R36, R37, 0x4, R2 ;  /* 0x0000000425247825 */ /* 0x000fca00078e0202 */
[----:B------:R-:W2:Y:S01]  /*1460*/  @P5 LDG.E.EL R10, desc[UR6][R36.64] ;  /* 0x00000006240a5981 */ /* 0x000ea2000c2e1900 */
[----:B------:R-:W-:Y:S02]  /*1470*/  P2R R113, PR, RZ, 0x1 ;  /* 0x00000001ff717803 */ /* 0x000fe40000000000 */
[----:B------:R-:W-:Y:S02]  /*1480*/  @!P0 FSEL R39, R39, R44, P6 ;  /* 0x0000002c27278208 */ /* 0x000fe40003000000 */
        /* <DEDUP_REMOVED lines=9> */
[----:B------:R-:W-:Y:S01]  /*1520*/  FSETP.NAN.AND P1, PT, R48, R48, PT ;  /* 0x000000303000720b */ /* 0x000fe20003f28000 */
[----:B------:R-:W-:-:S10]  /*1530*/  IMAD.MOV.U32 R10, RZ, RZ, RZ ;  /* 0x000000ffff0a7224 */ /* 0x000fd400078e00ff */
        /* <DEDUP_REMOVED lines=16> */
[----:B------:R-:W-:Y:S02]  /*1640*/  IMAD R9, R10, 0x400, R33 ;  /* 0x000004000a097824 */ /* 0x000fe400078e0221 */
[----:B------:R-:W-:Y:S02]  /*1650*/  IMAD.MOV.U32 R38, RZ, RZ, RZ ;  /* 0x000000ffff267224 */ /* 0x000fe400078e00ff */
        /* <DEDUP_REMOVED lines=13> */
[----:B------:R-:W-:Y:S02]  /*1730*/  FSETP.NAN.AND P6, PT, R38, R38, PT ;  /* 0x000000262600720b */ /* 0x000fe40003fc8000 */
[----:B------:R-:W-:-:S09]  /*1740*/  P2R R125, PR, RZ, 0x1 ;  /* 0x00000001ff7d7803 */ /* 0x000fd20000000000 */
[----:B------:R-:W-:Y:S02]  /*1750*/  @!P0 FSEL R38, R38, R41, P6 ;  /* 0x0000002926268208 */ /* 0x000fe40003000000 */
[----:B------:R-:W-:Y:S01]  /*1760*/  ISETP.NE.AND P0, PT, R40, RZ, PT ;  /* 0x000000ff2800720c */ /* 0x000fe20003f05270 */
[----:B------:R-:W-:-:S06]  /*1770*/  IMAD.MOV.U32 R40, RZ, RZ, RZ ;  /* 0x000000ffff287224 */ /* 0x000fcc00078e00ff */
[----:B------:R-:W2:Y:S01]  /*1780*/  @P1 LDG.E.EL R40, desc[UR6][R8.64] ;  /* 0x0000000608281981 */ /* 0x000ea2000c2e1900 */
[----:B------:R-:W-:-:S04]  /*1790*/  IMAD R41, R10, 0x400, R31 ;  /* 0x000004000a297824 */ /* 0x000fc800078e021f */
[----:B------:R-:W-:Y:S01]  /*17a0*/  IMAD.WIDE R36, R41, 0x4, R2 ;  /* 0x0000000429247825 */ /* 0x000fe200078e0202 */
[----:B--2---:R-:W-:-:S03]  /*17b0*/  SEL R69, R40, 0xff800000, P1 ;  /* 0xff80000028457807 */ /* 0x004fc60000800000 */
[----:B------:R-:W-:-:S06]  /*17c0*/  IMAD.MOV.U32 R40, RZ, RZ, RZ ;  /* 0x000000ffff287224 */ /* 0x000fcc00078e00ff */
[----:B------:R1:W2:Y:S01]  /*17d0*/  @P5 LDG.E.EL R40, desc[UR6][R36.64] ;  /* 0x0000000624285981 */ /* 0x0002a2000c2e1900 */
[-C--:B------:R-:W-:Y:S02]  /*17e0*/  FSETP.GEU.AND P6, PT, R39, R69.reuse, PT ;  /* 0x000000452700720b */ /* 0x080fe40003fce000 */
[----:B------:R-:W-:Y:S02]  /*17f0*/  FSETP.NAN.AND P1, PT, R69, R69, PT ;  /* 0x000000454500720b */ /* 0x000fe40003f28000 */
[----:B------:R-:W-:-:S09]  /*1800*/  LOP3.LUT R9, R28, 0xe0, RZ, 0xfc, !PT ;  /* 0x000000e01c097812 */ /* 0x000fd200078efcff */
[----:B------:R-:W-:Y:S01]  /*1810*/  @P6 FSEL R69, R69, R39, P1 ;  /* 0x0000002745456208 */ /* 0x000fe20000800000 */
[----:B------:R-:W-:Y:S02]  /*1820*/  IMAD R39, R9, 0x400, R33 ;  /* 0x0000040009277824 */ /* 0x000fe400078e0221 */
[----:B------:R-:W-:Y:S02]  /*1830*/  IMAD.MOV.U32 R8, RZ, RZ, RZ ;  /* 0x000000ffff087224 */ /* 0x000fe400078e00ff */
[----:B-1----:R-:W-:Y:S01]  /*1840*/  IMAD.WIDE R36, R39, 0x4, R2 ;  /* 0x0000000427247825 */ /* 0x002fe200078e0202 */
        /* <DEDUP_REMOVED lines=11> */
[----:B------:R-:W2:Y:S02]  /*1900*/  @P1 LDG.E.EL R8, desc[UR6][R38.64] ;  /* 0x0000000626081981 */ /* 0x000ea4000c2e1900 */
[----:B--2---:R-:W-:Y:S02]  /*1910*/  SEL R40, R8, 0xff800000, P1 ;  /* 0xff80000008287807 */ /* 0x004fe40000800000 */
[----:B------:R-:W-:-:S04]  /*1920*/  LOP3.LUT R8, R28, 0xf0, RZ, 0xfc, !PT ;  /* 0x000000f01c087812 */ /* 0x000fc800078efcff */
[C---:B------:R-:W-:Y:S01]  /*1930*/  ISETP.LT.AND P4, PT, R8.reuse, 0x100, P4 ;  /* 0x000001000800780c */ /* 0x040fe20002781270 */
[----:B------:R-:W-:Y:S02]  /*1940*/  IMAD R37, R8, 0x400, R33 ;  /* 0x0000040008257824 */ /* 0x000fe400078e0221 */
[----:B------:R-:W-:Y:S02]  /*1950*/  IMAD.MOV.U32 R33, RZ, RZ, RZ ;  /* 0x000000ffff217224 */ /* 0x000fe400078e00ff */
[----:B------:R-:W-:-:S08]  /*1960*/  IMAD.WIDE R36, R37, 0x4, R2 ;  /* 0x0000000425247825 */ /* 0x000fd000078e0202 */
[----:B------:R1:W2:Y:S02]  /*1970*/  @P4 LDG.E.EL R33, desc[UR6][R36.64] ;  /* 0x0000000624214981 */ /* 0x0002a4000c2e1900 */
[----:B-1----:R-:W-:-:S04]  /*1980*/  IMAD R37, R9, 0x400, R31 ;  /* 0x0000040009257824 */ /* 0x002fc800078e021f */
[----:B------:R-:W-:Y:S01]  /*1990*/  IMAD.WIDE R36, R37, 0x4, R2 ;  /* 0x0000000425247825 */ /* 0x000fe200078e0202 */
[----:B------:R-:W-:Y:S02]  /*19a0*/  ISETP.LT.AND P3, PT, R8, 0x100, P3 ;  /* 0x000001000800780c */ /* 0x000fe40001f61270 */
[----:B--2---:R-:W-:Y:S01]  /*19b0*/  SEL R44, R33, 0xff800000, P4 ;  /* 0xff800000212c7807 */ /* 0x004fe20002000000 */
[----:B------:R-:W-:-:S06]  /*19c0*/  IMAD.MOV.U32 R33, RZ, RZ, RZ ;  /* 0x000000ffff217224 */ /* 0x000fcc00078e00ff */
[----:B------:R-:W2:Y:S01]  /*19d0*/  @P1 LDG.E.EL R33, desc[UR6][R36.64] ;  /* 0x0000000624211981 */ /* 0x000ea2000c2e1900 */
[----:B------:R-:W-:Y:S02]  /*19e0*/  IMAD R39, R8, 0x400, R7 ;  /* 0x0000040008277824 */ /* 0x000fe400078e0207 */
[----:B------:R-:W-:Y:S02]  /*19f0*/  IMAD.MOV.U32 R7, RZ, RZ, RZ ;  /* 0x000000ffff077224 */ /* 0x000fe400078e00ff */
[----:B------:R-:W-:-:S05]  /*1a00*/  IMAD.WIDE R38, R39, 0x4, R2 ;  /* 0x0000000427267825 */ /* 0x000fca00078e0202 */
[----:B------:R1:W3:Y:S01]  /*1a10*/  @P3 LDG.E.EL R7, desc[UR6][R38.64] ;  /* 0x0000000626073981 */ /* 0x0002e2000c2e1900 */
[----:B------:R-:W-:-:S04]  /*1a20*/  IMAD R31, R8, 0x400, R31 ;  /* 0x00000400081f7824 */ /* 0x000fc800078e021f */
[----:B-1----:R-:W-:Y:S01]  /*1a30*/  IMAD.WIDE R38, R31, 0x4, R2 ;  /* 0x000000041f267825 */ /* 0x002fe200078e0202 */
[----:B------:R-:W-:Y:S02]  /*1a40*/  P2R R53, PR, RZ, 0x40 ;  /* 0x00000040ff357803 */ /* 0x000fe40000000000 */
[----:B--2---:R-:W-:Y:S01]  /*1a50*/  SEL R73, R33, 0xff800000, P1 ;  /* 0xff80000021497807 */ /* 0x004fe20000800000 */
[----:B------:R-:W-:-:S06]  /*1a60*/  IMAD.MOV.U32 R33, RZ, RZ, RZ ;  /* 0x000000ffff217224 */ /* 0x000fcc00078e00ff */
[----:B------:R-:W2:Y:S01]  /*1a70*/  @P3 LDG.E.EL R33, desc[UR6][R38.64] ;  /* 0x0000000626213981 */ /* 0x000ea2000c2e1900 */
[C---:B------:R-:W-:Y:S02]  /*1a80*/  FSETP.GT.AND P6, PT, R40.reuse, R41, PT ;  /* 0x000000292800720b */ /* 0x040fe40003fc4000 */
[----:B------:R-:W-:Y:S02]  /*1a90*/  P2R R52, PR, RZ, 0x20 ;  /* 0x00000020ff347803 */ /* 0x000fe40000000000 */
[----:B------:R-:W-:Y:S02]  /*1aa0*/  FSETP.NAN.AND P5, PT, R40, R40, PT ;  /* 0x000000282800720b */ /* 0x000fe40003fa8000 */
[----:B---3--:R-:W-:Y:S02]  /*1ab0*/  SEL R7, R7, 0xff800000, P3 ;  /* 0xff80000007077807 */ /* 0x008fe40001800000 */
[----:B------:R-:W-:-:S05]  /*1ac0*/  P2R R124, PR, RZ, 0x40 ;  /* 0x00000040ff7c7803 */ /* 0x000fca0000000000 */
[----:B------:R-:W-:Y:S02]  /*1ad0*/  @!P6 FSEL R40, R40, R41, P5 ;  /* 0x000000292828e208 */ /* 0x000fe40002800000 */
[C---:B------:R-:W-:Y:S02]  /*1ae0*/  FSETP.GT.AND P6, PT, R7.reuse, R44, PT ;  /* 0x0000002c0700720b */ /* 0x040fe40003fc4000 */
[----:B------:R-:W-:Y:S02]  /*1af0*/  FSETP.GEU.AND P5, PT, R40, R73, PT ;  /* 0x000000492800720b */ /* 0x000fe40003fae000 */
[----:B------:R-:W-:Y:S02]  /*1b00*/  FSETP.NAN.AND P4, PT, R7, R7, PT ;  /* 0x000000070700720b */ /* 0x000fe40003f88000 */
[----:B------:R-:W-:-:S07]  /*1b10*/  FSETP.NAN.AND P1, PT, R73, R73, PT ;  /* 0x000000494900720b */ /* 0x000fce0003f28000 */
[----:B------:R-:W-:Y:S02]  /*1b20*/  @!P6 FSEL R7, R7, R44, P4 ;  /* 0x0000002c0707e208 */ /* 0x000fe40002000000 */
[----:B------:R-:W-:Y:S01]  /*1b30*/  @P5 FSEL R73, R73, R40, P1 ;  /* 0x0000002849495208 */ /* 0x000fe20000800000 */
[----:B------:R-:W-:-:S05]  /*1b40*/  VIADD R40, R17, 0xf ;  /* 0x0000000f11287836 */ /* 0x000fca0000000000 */
[----:B------:R-:W-:Y:S01]  /*1b50*/  ISETP.LT.U32.AND P0, PT, R40, 0x10f, P0 ;  /* 0x0000010f2800780c */ /* 0x000fe20000701070 */
[----:B------:R-:W-:-:S04]  /*1b60*/  VIADD R75, R29, 0xffffffff ;  /* 0xffffffff1d4b7836 */ /* 0x000fc80000000000 */
        /* <DEDUP_REMOVED lines=16> */
[----:B------:R-:W-:-:S04]  /*1c70*/  FSETP.GEU.AND P3, PT, R4, R77, PT ;  /* 0x0000004d0400720b */ /* 0x000fc80003f6e000 */
[----:B------:R-:W-:Y:S02]  /*1c80*/  P2R R56, PR, RZ, 0x8 ;  /* 0x00000008ff387803 */ /* 0x000fe40000000000 */
[----:B--2---:R-:W-:Y:S02]  /*1c90*/  SEL R79, R7, 0xff800000, P1 ;  /* 0xff800000074f7807 */ /* 0x004fe40000800000 */
[----:B------:R-:W-:-:S05]  /*1ca0*/  FSETP.NAN.AND P1, PT, R77, R77, PT ;  /* 0x0000004d4d00720b */ /* 0x000fca0003f28000 */
[----:B------:R-:W-:Y:S02]  /*1cb0*/  @P3 FSEL R77, R77, R4, P1 ;  /* 0x000000044d4d3208 */ /* 0x000fe40000800000 */
[-C--:B------:R-:W-:Y:S02]  /*1cc0*/  FSETP.GEU.AND P3, PT, R6, R79.reuse, PT ;  /* 0x0000004f0600720b */ /* 0x080fe40003f6e000 */
[----:B------:R-:W-:Y:S01]  /*1cd0*/  FSETP.NAN.AND P1, PT, R79, R79, PT ;  /* 0x0000004f4f00720b */ /* 0x000fe20003f28000 */
[----:B------:R-:W-:Y:S02]  /*1ce0*/  IMAD R7, R27, 0x400, R75 ;  /* 0x000004001b077824 */ /* 0x000fe400078e024b */
[----:B------:R-:W-:-:S08]  /*1cf0*/  IMAD.MOV.U32 R4, RZ, RZ, RZ ;  /* 0x000000ffff047224 */ /* 0x000fd000078e00ff */
[----:B------:R-:W-:Y:S02]  /*1d00*/  @P3 FSEL R79, R79, R6, P1 ;  /* 0x000000064f4f3208 */ /* 0x000fe40000800000 */
[----:B------:R-:W-:Y:S01]  /*1d10*/  ISETP.LT.AND P1, PT, R27, 0x100, P0 ;  /* 0x000001001b00780c */ /* 0x000fe20000721270 */
[----:B------:R-:W-:-:S12]  /*1d20*/  IMAD.WIDE R6, R7, 0x4, R2 ;  /* 0x0000000407067825 */ /* 0x000fd800078e0202 */
        /* <DEDUP_REMOVED lines=9> */
[----:B------:R-:W-:Y:S01]  /*1dc0*/  P2R R58, PR, RZ, 0x8 ;  /* 0x00000008ff3a7803 */ /* 0x000fe20000000000 */
[----:B------:R-:W-:-:S04]  /*1dd0*/  IMAD R7, R20, 0x400, R75 ;  /* 0x0000040014077824 */ /* 0x000fc800078e024b */
[----:B------:R-:W-:Y:S01]  /*1de0*/  IMAD.WIDE R6, R7, 0x4, R2 ;  /* 0x0000000407067825 */ /* 0x000fe200078e0202 */
[----:B--2---:R-:W-:Y:S02]  /*1df0*/  SEL R83, R4, 0xff800000, P1 ;  /* 0xff80000004537807 */ /* 0x004fe40000800000 */
[----:B------:R-:W-:-:S04]  /*1e00*/  FSETP.NAN.AND P1, PT, R81, R81, PT ;  /* 0x000000515100720b */ /* 0x000fc80003f28000 */
[----:B------:R-:W-:Y:S02]  /*1e10*/  @P3 FSEL R81, R81, R30, P1 ;  /* 0x0000001e51513208 */ /* 0x000fe40000800000 */
        /* <DEDUP_REMOVED lines=15> */
[----:B------:R-:W-:Y:S02]  /*1f10*/  IMAD R7, R21, 0x400, R75 ;  /* 0x0000040015077824 */ /* 0x000fe400078e024b */
[----:B------:R-:W-:Y:S02]  /*1f20*/  IMAD.MOV.U32 R44, RZ, RZ, RZ ;  /* 0x000000ffff2c7224 */ /* 0x000fe400078e00ff */
[----:B------:R-:W-:Y:S01]  /*1f30*/  IMAD.WIDE R6, R7, 0x4, R2 ;  /* 0x0000000407067825 */ /* 0x000fe200078e0202 */
[----:B--2---:R-:W-:Y:S02]  /*1f40*/  SEL R86, R4, 0xff800000, P1 ;  /* 0xff80000004567807 */ /* 0x004fe40000800000 */
[----:B------:R-:W-:-:S04]  /*1f50*/  FSETP.NAN.AND P1, PT, R85, R85, PT ;  /* 0x000000555500720b */ /* 0x000fc80003f28000 */
[----:B------:R-:W-:Y:S02]  /*1f60*/  @P3 FSEL R85, R85, R34, P1 ;  /* 0x0000002255553208 */ /* 0x000fe40000800000 */
[-C--:B------:R-:W-:Y:S02]  /*1f70*/  FSETP.GEU.AND P3, PT, R35, R86.reuse, PT ;  /* 0x000000562300720b */ /* 0x080fe40003f6e000 */
[----:B------:R-:W-:-:S11]  /*1f80*/  FSETP.NAN.AND P1, PT, R86, R86, PT ;  /* 0x000000565600720b */ /* 0x000fd60003f28000 */
[----:B------:R-:W-:Y:S02]  /*1f90*/  @P3 FSEL R86, R86, R35, P1 ;  /* 0x0000002356563208 */ /* 0x000fe40000800000 */
[----:B------:R-:W-:-:S13]  /*1fa0*/  ISETP.LT.AND P1, PT, R21, 0x100, P0 ;  /* 0x000001001500780c */ /* 0x000fda0000721270 */
        /* <DEDUP_REMOVED lines=16> */
[----:B------:R-:W-:-:S11]  /*20b0*/  FSETP.NAN.AND P1, PT, R43, R43, PT ;  /* 0x0000002b2b00720b */ /* 0x000fd60003f28000 */
[----:B------:R-:W-:Y:S02]  /*20c0*/  @P3 FSEL R43, R43, R42, P1 ;  /* 0x0000002a2b2b3208 */ /* 0x000fe40000800000 */
[----:B------:R-:W-:Y:S01]  /*20d0*/  ISETP.LT.AND P1, PT, R25, 0x100, P0 ;  /* 0x000001001900780c */ /* 0x000fe20000721270 */
[----:B------:R-:W-:-:S12]  /*20e0*/  IMAD.MOV.U32 R42, RZ, RZ, RZ ;  /* 0x000000ffff2a7224 */ /* 0x000fd800078e00ff */
        /* <DEDUP_REMOVED lines=21> */
[----:B------:R-:W-:Y:S01]  /*2240*/  IMAD R31, R24, 0x400, R75 ;  /* 0x00000400181f7824 */ /* 0x000fe200078e024b */
[----:B------:R-:W-:-:S03]  /*2250*/  CS2R R6, SRZ ;  /* 0x0000000000067805 */ /* 0x000fc6000001ff00 */
        /* <DEDUP_REMOVED lines=22> */
[----:B------:R1:W2:Y:S01]  /*23c0*/  @P1 LDG.E.EL R34, desc[UR6][R30.64] ;  /* 0x000000061e221981 */ /* 0x0002a2000c2e1900 */
[----:B------:R-:W-:Y:S02]  /*23d0*/  P2R R67, PR, RZ, 0x8 ;  /* 0x00000008ff437803 */ /* 0x000fe40000000000 */
[----:B------:R-:W-:-:S04]  /*23e0*/  FSETP.GEU.AND P3, PT, R69, R6, PT ;  /* 0x000000064500720b */ /* 0x000fc80003f6e000 */
[----:B------:R-:W-:Y:S01]  /*23f0*/  P2R R68, PR, RZ, 0x8 ;  /* 0x00000008ff447803 */ /* 0x000fe20000000000 */
[--C-:B------:R-:W-:Y:S02]  /*2400*/  IMAD R33, R9, 0x400, R75.reuse ;  /* 0x0000040009217824 */ /* 0x100fe400078e024b */
[----:B------:R-:W-:Y:S02]  /*2410*/  IMAD R37, R8, 0x400, R75 ;  /* 0x0000040008257824 */ /* 0x000fe400078e024b */
[----:B------:R-:W-:-:S04]  /*2420*/  IMAD.WIDE R32, R33, 0x4, R2 ;  /* 0x0000000421207825 */ /* 0x000fc800078e0202 */
[----:B-1----:R-:W-:Y:S02]  /*2430*/  IMAD.MOV.U32 R31, RZ, RZ, RZ ;  /* 0x000000ffff1f7224 */ /* 0x002fe400078e00ff */
[----:B------:R-:W-:Y:S01]  /*2440*/  IMAD.WIDE R36, R37, 0x4, R2 ;  /* 0x0000000425247825 */ /* 0x000fe200078e0202 */
[----:B--2---:R-:W-:Y:S02]  /*2450*/  SEL R34, R34, 0xff800000, P1 ;  /* 0xff80000022227807 */ /* 0x004fe40000800000 */
[----:B------:R-:W-:-:S04]  /*2460*/  FSETP.NAN.AND P1, PT, R6, R6, PT ;  /* 0x000000060600720b */ /* 0x000fc80003f28000 */
[----:B------:R-:W-:Y:S02]  /*2470*/  @P3 FSEL R6, R6, R69, P1 ;  /* 0x0000004506063208 */ /* 0x000fe40000800000 */
[-C--:B------:R-:W-:Y:S02]  /*2480*/  FSETP.GEU.AND P3, PT, R71, R34.reuse, PT ;  /* 0x000000224700720b */ /* 0x080fe40003f6e000 */
[----:B------:R-:W-:-:S11]  /*2490*/  FSETP.NAN.AND P1, PT, R34, R34, PT ;  /* 0x000000222200720b */ /* 0x000fd60003f28000 */
[----:B------:R-:W-:Y:S02]  /*24a0*/  @P3 FSEL R34, R34, R71, P1 ;  /* 0x0000004722223208 */ /* 0x000fe40000800000 */
[----:B------:R-:W-:Y:S02]  /*24b0*/  ISETP.LT.AND P1, PT, R9, 0x100, P0 ;  /* 0x000001000900780c */ /* 0x000fe40000721270 */
[----:B------:R-:W-:-:S11]  /*24c0*/  ISETP.LT.AND P0, PT, R8, 0x100, P0 ;  /* 0x000001000800780c */ /* 0x000fd60000701270 */
[----:B------:R1:W2:Y:S04]  /*24d0*/  @P1 LDG.E.EL R35, desc[UR6][R32.64] ;  /* 0x0000000620231981 */ /* 0x0002a8000c2e1900 */
[----:B------:R-:W3:Y:S01]  /*24e0*/  @P0 LDG.E.EL R31, desc[UR6][R36.64] ;  /* 0x00000006241f0981 */ /* 0x000ee2000c2e1900 */
[----:B------:R-:W-:Y:S02]  /*24f0*/  P2R R69, PR, RZ, 0x8 ;  /* 0x00000008ff457803 */ /* 0x000fe40000000000 */
[----:B------:R-:W-:Y:S01]  /*2500*/  ISETP.LT.U32.AND P2, PT, R40, 0x10f, P2 ;  /* 0x0000010f2800780c */ /* 0x000fe20001741070 */
[----:B-1----:R-:W-:-:S04]  /*2510*/  IMAD R33, R28, 0x400, R29 ;  /* 0x000004001c217824 */ /* 0x002fc800078e021d */
[----:B------:R-:W-:Y:S01]  /*2520*/  IMAD.WIDE R32, R33, 0x4, R2 ;  /* 0x0000000421207825 */ /* 0x000fe200078e0202 */
[----:B--2---:R-:W-:-:S04]  /*2530*/  SEL R30, R35, 0xff800000, P1 ;  /* 0xff800000231e7807 */ /* 0x004fc80000800000 */
[----:B------:R-:W-:Y:S02]  /*2540*/  FSETP.GEU.AND P3, PT, R73, R30, PT ;  /* 0x0000001e4900720b */ /* 0x000fe40003f6e000 */
[----:B---3--:R-:W-:-:S04]  /*2550*/  SEL R31, R31, 0xff800000, P0 ;  /* 0xff8000001f1f7807 */ /* 0x008fc80000000000 */
[----:B------:R-:W-:Y:S02]  /*2560*/  FSETP.GEU.AND P1, PT, R72, R31, PT ;  /* 0x0000001f4800720b */ /* 0x000fe40003f2e000 */
[----:B------:R-:W-:-:S05]  /*2570*/  FSETP.NAN.AND P0, PT, R30, R30, PT ;  /* 0x0000001e1e00720b */ /* 0x000fca0003f08000 */
[----:B------:R-:W-:Y:S02]  /*2580*/  @P3 FSEL R30, R30, R73, P0 ;  /* 0x000000491e1e3208 */ /* 0x000fe40000000000 */
[----:B------:R-:W-:-:S04]  /*2590*/  FSETP.NAN.AND P0, PT, R31, R31, PT ;  /* 0x0000001f1f00720b */ /* 0x000fc80003f08000 */
[----:B------:R-:W-:Y:S02]  /*25a0*/  @P1 FSEL R31, R31, R72, P0 ;  /* 0x000000481f1f1208 */ /* 0x000fe40000000000 */
[----:B------:R-:W-:Y:S01]  /*25b0*/  ISETP.LT.AND P0, PT, R28, 0x100, P2 ;  /* 0x000001001c00780c */ /* 0x000fe20001701270 */
[----:B------:R-:W-:-:S12]  /*25c0*/  IMAD.MOV.U32 R35, RZ, RZ, RZ ;  /* 0x000000ffff237224 */ /* 0x000fd800078e00ff */
[----:B------:R-:W2:Y:S01]  /*25d0*/  @P0 LDG.E.EL R35, desc[UR6][R32.64] ;  /* 0x0000000620230981 */ /* 0x000ea2000c2e1900 */
[----:B------:R-:W-:Y:S02]  /*25e0*/  P2R R70, PR, RZ, 0x8 ;  /* 0x00000008ff467803 */ /* 0x000fe40000000000 */
[----:B------:R-:W-:Y:S01]  /*25f0*/  P2R R71, PR, RZ, 0x2 ;  /* 0x00000002ff477803 */ /* 0x000fe20000000000 */
        /* <DEDUP_REMOVED lines=9> */
[----:B------:R-:W-:Y:S01]  /*2690*/  IMAD.MOV.U32 R38, RZ, RZ, RZ ;  /* 0x000000ffff267224 */ /* 0x000fe200078e00ff */
[----:B--2---:R-:W-:Y:S01]  /*26a0*/  SEL R46, R35, 0xff800000, P1 ;  /* 0xff800000232e7807 */ /* 0x004fe20000800000 */
[----:B------:R-:W-:-:S04]  /*26b0*/  VIADD R35, R29, 0x1 ;  /* 0x000000011d237836 */ /* 0x000fc80000000000 */
[----:B------:R-:W-:-:S04]  /*26c0*/  IMAD R33, R28, 0x400, R35 ;  /* 0x000004001c217824 */ /* 0x000fc800078e0223 */
[----:B------:R-:W-:-:S05]  /*26d0*/  IMAD.WIDE R32, R33, 0x4, R2 ;  /* 0x0000000421207825 */ /* 0x000fca00078e0202 */
[----:B------:R-:W2:Y:S01]  /*26e0*/  @P0 LDG.E.EL R38, desc[UR6][R32.64] ;  /* 0x0000000620260981 */ /* 0x000ea2000c2e1900 */
[----:B------:R-:W-:Y:S02]  /*26f0*/  IMAD R39, R14, 0x400, R35 ;  /* 0x000004000e277824 */ /* 0x000fe400078e0223 */
[----:B------:R-:W-:Y:S01]  /*2700*/  IMAD.MOV.U32 R36, RZ, RZ, RZ ;  /* 0x000000ffff247224 */ /* 0x000fe200078e00ff */
[----:B------:R-:W-:Y:S02]  /*2710*/  FSETP.GEU.AND P4, PT, R79, R46, PT ;  /* 0x0000002e4f00720b */ /* 0x000fe40003f8e000 */
[----:B--2---:R-:W-:Y:S01]  /*2720*/  SEL R45, R38, 0xff800000, P0 ;  /* 0xff800000262d7807 */ /* 0x004fe20000000000 */
[----:B------:R-:W-:-:S05]  /*2730*/  IMAD.WIDE R38, R39, 0x4, R2 ;  /* 0x0000000427267825 */ /* 0x000fca00078e0202 */
[----:B------:R1:W2:Y:S01]  /*2740*/  @P1 LDG.E.EL R36, desc[UR6][R38.64] ;  /* 0x0000000626241981 */ /* 0x0002a2000c2e1900 */
[----:B------:R-:W-:Y:S02]  /*2750*/  P2R R72, PR, RZ, 0x8 ;  /* 0x00000008ff487803 */ /* 0x000fe40000000000 */
[C---:B------:R-:W-:Y:S02]  /*2760*/  FSETP.NAN.AND P3, PT, R46.reuse, R46, PT ;  /* 0x0000002e2e00720b */ /* 0x040fe40003f68000 */
[----:B------:R-:W-:Y:S02]  /*2770*/  P2R R73, PR, RZ, 0x10 ;  /* 0x00000010ff497803 */ /* 0x000fe40000000000 */
[----:B------:R-:W-:Y:S02]  /*2780*/  @P4 FSEL R46, R46, R79, P3 ;  /* 0x0000004f2e2e4208 */ /* 0x000fe40001800000 */
[-C--:B------:R-:W-:Y:S02]  /*2790*/  FSETP.GEU.AND P4, PT, R40, R45.reuse, PT ;  /* 0x0000002d2800720b */ /* 0x080fe40003f8e000 */
[----:B------:R-:W-:-:S02]  /*27a0*/  FSETP.NAN.AND P0, PT, R45, R45, PT ;  /* 0x0000002d2d00720b */ /* 0x000fc40003f08000 */
[----:B------:R-:W-:-:S09]  /*27b0*/  LEA R5, R5, 0x1, 0x1 ;  /* 0x0000000105057811 */ /* 0x000fd200078e08ff */
[----:B------:R-:W-:Y:S01]  /*27c0*/  @P4 FSEL R45, R45, R40, P0 ;  /* 0x000000282d2d4208 */ /* 0x000fe20000000000 */
[----:B------:R-:W-:Y:S01]  /*27d0*/  VIADD R37, R29, 0x1f ;  /* 0x0000001f1d257836 */ /* 0x000fe20000000000 */
[----:B------:R-:W-:-:S03]  /*27e0*/  CS2R R32, SRZ ;  /* 0x0000000000207805 */ /* 0x000fc6000001ff00 */
[----:B-1----:R-:W-:-:S04]  /*27f0*/  IMAD R39, R28, 0x400, R37 ;  /* 0x000004001c277824 */ /* 0x002fc800078e0225 */
[----:B------:R-:W-:Y:S01]  /*2800*/  IMAD.WIDE R38, R39, 0x4, R2 ;  /* 0x0000000427267825 */ /* 0x000fe200078e0202 */
[----:B--2---:R-:W-:-:S04]  /*2810*/  SEL R49, R36, 0xff800000, P1 ;  /* 0xff80000024317807 */ /* 0x004fc80000800000 */
[-C--:B------:R-:W-:Y:S02]  /*2820*/  FSETP.GEU.AND P1, PT, R46, R49.reuse, PT ;  /* 0x000000312e00720b */ /* 0x080fe40003f2e000 */
[----:B------:R-:W-:Y:S02]  /*2830*/  FSETP.NAN.AND P0, PT, R49, R49, PT ;  /* 0x000000313100720b */ /* 0x000fe40003f08000 */
[----:B------:R-:W-:-:S09]  /*2840*/  P2R R75, PR, RZ, 0x2 ;  /* 0x00000002ff4b7803 */ /* 0x000fd20000000000 */
[----:B------:R-:W-:Y:S02]  /*2850*/  @P1 FSEL R49, R49, R46, P0 ;  /* 0x0000002e31311208 */ /* 0x000fe40000000000 */
[----:B------:R-:W-:-:S04]  /*2860*/  ISETP.GE.AND P0, PT, R5, 0x20, PT ;  /* 0x000000200500780c */ /* 0x000fc80003f06270 */
[----:B------:R-:W-:-:S04]  /*2870*/  ISETP.GT.AND P0, PT, R17, -0x10, !P0 ;  /* 0xfffffff01100780c */ /* 0x000fc80004704270 */
[----:B------:R-:W-:-:S04]  /*2880*/  ISETP.GT.AND P1, PT, R16, RZ, P0 ;  /* 0x000000ff1000720c */ /* 0x000fc80000724270 */
[----:B------:R-:W-:-:S04]  /*2890*/  ISETP.LT.AND P1, PT, R17, 0x100, P1 ;  /* 0x000001001100780c */ /* 0x000fc80000f21270 */
[----:B------:R-:W-:-:S13]  /*28a0*/  ISETP.LT.AND P3, PT, R28, 0x100, P1 ;  /* 0x000001001c00780c */ /* 0x000fda0000f61270 */
[----:B------:R-:W2:Y:S01]  /*28b0*/  @P3 LDG.E.EL R33, desc[UR6][R38.64] ;  /* 0x0000000626213981 */ /* 0x000ea2000c2e1900 */
[----:B------:R-:W-:-:S04]  /*28c0*/  IMAD R47, R14, 0x400, R37 ;  /* 0x000004000e2f7824 */ /* 0x000fc800078e0225 */
        /* <DEDUP_REMOVED lines=31> */
[----:B--2---:R-:W-:-:S03]  /*2ac0*/  SEL R40, R5, 0xff800000, P4 ;  /* 0xff80000005287807 */ /* 0x004fc60002000000 */
[----:B------:R-:W-:-:S06]  /*2ad0*/  IMAD.MOV.U32 R5, RZ, RZ, RZ ;  /* 0x000000ffff057224 */ /* 0x000fcc00078e00ff */
[----:B------:R-:W2:Y:S01]  /*2ae0*/  @P3 LDG.E.EL R5, desc[UR6][R38.64] ;  /* 0x0000000626053981 */ /* 0x000ea2000c2e1900 */
[----:B------:R-:W-:Y:S01]  /*2af0*/  IMAD.MOV.U32 R48, RZ, RZ, RZ ;  /* 0x000000ffff307224 */ /* 0x000fe200078e00ff */
[----:B------:R-:W-:Y:S02]  /*2b00*/  P2R R134, PR, RZ, 0x40 ;  /* 0x00000040ff867803 */ /* 0x000fe40000000000 */
[----:B------:R-:W-:Y:S02]  /*2b10*/  FSETP.GEU.AND P6, PT, R83, R40, PT ;  /* 0x000000285300720b */ /* 0x000fe40003fce000 */
[----:B--2---:R-:W-:Y:S01]  /*2b20*/  SEL R45, R5, 0xff800000, P3 ;  /* 0xff800000052d7807 */ /* 0x004fe20001800000 */
[----:B------:R-:W-:-:S04]  /*2b30*/  IMAD R5, R23, 0x400, R35 ;  /* 0x0000040017057824 */ /* 0x000fc800078e0223 */
[----:B------:R-:W-:-:S05]  /*2b40*/  IMAD.WIDE R46, R5, 0x4, R2 ;  /* 0x00000004052e7825 */ /* 0x000fca00078e0202 */
[----:B------:R-:W2:Y:S01]  /*2b50*/  @P4 LDG.E.EL R48, desc[UR6][R46.64] ;  /* 0x000000062e304981 */ /* 0x000ea2000c2e1900 */
[----:B------:R-:W-:Y:S02]  /*2b60*/  P2R R78, PR, RZ, 0x20 ;  /* 0x00000020ff4e7803 */ /* 0x000fe40000000000 */
[C---:B------:R-:W-:Y:S02]  /*2b70*/  FSETP.NAN.AND P5, PT, R40.reuse, R40, PT ;  /* 0x000000282800720b */ /* 0x040fe40003fa8000 */
[----:B------:R-:W-:Y:S02]  /*2b80*/  P2R R79, PR, RZ, 0x40 ;  /* 0x00000040ff4f7803 */ /* 0x000fe40000000000 */
[----:B------:R-:W-:Y:S02]  /*2b90*/  @P6 FSEL R40, R40, R83, P5 ;  /* 0x0000005328286208 */ /* 0x000fe40002800000 */
[-C--:B------:R-:W-:Y:S02]  /*2ba0*/  FSETP.GEU.AND P6, PT, R36, R45.reuse, PT ;  /* 0x0000002d2400720b */ /* 0x080fe40003fce000 */
[----:B------:R-:W-:Y:S01]  /*2bb0*/  FSETP.NAN.AND P3, PT, R45, R45, PT ;  /* 0x0000002d2d00720b */ /* 0x000fe20003f68000 */
[----:B------:R-:W-:-:S10]  /*2bc0*/  IMAD R49, R27, 0x400, R37 ;  /* 0x000004001b317824 */ /* 0x000fd400078e0225 */
[----:B------:R-:W-:Y:S02]  /*2bd0*/  @P6 FSEL R45, R45, R36, P3 ;  /* 0x000000242d2d6208 */ /* 0x000fe40001800000 */
[----:B------:R-:W-:Y:S02]  /*2be0*/  CS2R R38, SRZ ;  /* 0x0000000000267805 */ /* 0x000fe4000001ff00 */
[----:B--2---:R-:W-:-:S04]  /*2bf0*/  SEL R5, R48, 0xff800000, P4 ;  /* 0xff80000030057807 */ /* 0x004fc80002000000 */
[-C--:B------:R-:W-:Y:S02]  /*2c00*/  FSETP.GEU.AND P4, PT, R40, R5.reuse, PT ;  /* 0x000000052800720b */ /* 0x080fe40003f8e000 */
[----:B------:R-:W-:Y:S01]  /*2c10*/  FSETP.NAN.AND P3, PT, R5, R5, PT ;  /* 0x000000050500720b */ /* 0x000fe20003f68000 */
[----:B------:R-:W-:-:S10]  /*2c20*/  IMAD.WIDE R48, R49, 0x4, R2 ;  /* 0x0000000431307825 */ /* 0x000fd400078e0202 */
        /* <DEDUP_REMOVED lines=8> */
[----:B------:R1:W2:Y:S01]  /*2cb0*/  @P3 LDG.E.EL R36, desc[UR6][R82.64] ;  /* 0x0000000652243981 */ /* 0x0002a2000c2e1900 */
[----:B------:R-:W-:Y:S02]  /*2cc0*/  P2R R81, PR, RZ, 0x10 ;  /* 0x00000010ff517803 */ /* 0x000fe40000000000 */
[----:B------:R-:W-:-:S04]  /*2cd0*/  FSETP.GEU.AND P4, PT, R45, R38, PT ;  /* 0x000000262d00720b */ /* 0x000fc80003f8e000 */
[----:B-1----:R-:W-:Y:S01]  /*2ce0*/  P2R R82, PR, RZ, 0x10 ;  /* 0x00000010ff527803 */ /* 0x002fe20000000000 */
        /* <DEDUP_REMOVED lines=10> */
[----:B------:R1:W2:Y:S01]  /*2d90*/  @P3 LDG.E.EL R5, desc[UR6][R46.64] ;  /* 0x000000062e053981 */ /* 0x0002a2000c2e1900 */
[----:B------:R-:W-:Y:S01]  /*2da0*/  P2R R83, PR, RZ, 0x10 ;  /* 0x00000010ff537803 */ /* 0x000fe20000000000 */
[----:B------:R-:W-:-:S04]  /*2db0*/  IMAD R49, R18, 0x400, R29 ;  /* 0x0000040012317824 */ /* 0x000fc800078e021d */
[----:B------:R-:W-:-:S04]  /*2dc0*/  IMAD.WIDE R48, R49, 0x4, R2 ;  /* 0x0000000431307825 */ /* 0x000fc800078e0202 */
[----:B-1----:R-:W-:-:S04]  /*2dd0*/  IMAD R47, R20, 0x400, R35 ;  /* 0x00000400142f7824 */ /* 0x002fc800078e0223 */
[----:B------:R-:W-:-:S05]  /*2de0*/  IMAD.WIDE R46, R47, 0x4, R2 ;  /* 0x000000042f2e7825 */ /* 0x000fca00078e0202 */
[----:B------:R-:W3:Y:S01]  /*2df0*/  @P3 LDG.E.EL R39, desc[UR6][R46.64] ;  /* 0x000000062e273981 */ /* 0x000ee2000c2e1900 */
[----:B--2---:R-:W-:-:S04]  /*2e00*/  SEL R40, R5, 0xff800000, P3 ;  /* 0xff80000005287807 */ /* 0x004fc80001800000 */
[-C--:B------:R-:W-:Y:S02]  /*2e10*/  FSETP.GEU.AND P5, PT, R85, R40.reuse, PT ;  /* 0x000000285500720b */ /* 0x080fe40003fae000 */
[----:B------:R-:W-:Y:S01]  /*2e20*/  FSETP.NAN.AND P4, PT, R40, R40, PT ;  /* 0x000000282800720b */ /* 0x000fe20003f88000 */
[----:B------:R-:W-:-:S10]  /*2e30*/  IMAD.MOV.U32 R5, RZ, RZ, RZ ;  /* 0x000000ffff057224 */ /* 0x000fd400078e00ff */
[----:B------:R-:W-:Y:S02]  /*2e40*/  @P5 FSEL R40, R40, R85, P4 ;  /* 0x0000005528285208 */ /* 0x000fe40002000000 */
[----:B------:R-:W-:-:S13]  /*2e50*/  ISETP.LT.AND P4, PT, R18, 0x100, P2 ;  /* 0x000001001200780c */ /* 0x000fda0001781270 */
[----:B------:R1:W2:Y:S01]  /*2e60*/  @P4 LDG.E.EL R5, desc[UR6][R48.64] ;  /* 0x0000000630054981 */ /* 0x0002a2000c2e1900 */
[----:B------:R-:W-:Y:S02]  /*2e70*/  P2R R80, PR, RZ, 0x40 ;  /* 0x00000040ff507803 */ /* 0x000fe40000000000 */
[----:B------:R-:W-:Y:S02]  /*2e80*/  P2R R84, PR, RZ, 0x20 ;  /* 0x00000020ff547803 */ /* 0x000fe40000000000 */
[----:B---3--:R-:W-:Y:S01]  /*2e90*/  SEL R45, R39, 0xff800000, P3 ;  /* 0xff800000272d7807 */ /* 0x008fe20001800000 */
[----:B------:R-:W-:-:S04]  /*2ea0*/  IMAD R39, R18, 0x400, R35 ;  /* 0x0000040012277824 */ /* 0x000fc800078e0223 */
[----:B-1----:R-:W-:Y:S01]  /*2eb0*/  IMAD.WIDE R48, R39, 0x4, R2 ;  /* 0x0000000427307825 */ /* 0x002fe200078e0202 */
[----:B--2---:R-:W-:-:S04]  /*2ec0*/  SEL R5, R5, 0xff800000, P4 ;  /* 0xff80000005057807 */ /* 0x004fc80002000000 */
[-C--:B------:R-:W-:Y:S02]  /*2ed0*/  FSETP.GEU.AND P6, PT, R86, R5.reuse, PT ;  /* 0x000000055600720b */ /* 0x080fe40003fce000 */
[----:B------:R-:W-:-:S11]  /*2ee0*/  FSETP.NAN.AND P5, PT, R5, R5, PT ;  /* 0x000000050500720b */ /* 0x000fd60003fa8000 */
[----:B------:R-:W-:Y:S01]  /*2ef0*/  @P6 FSEL R5, R5, R86, P5 ;  /* 0x0000005605056208 */ /* 0x000fe20002800000 */
[----:B------:R-:W-:-:S06]  /*2f00*/  IMAD.MOV.U32 R86, RZ, RZ, RZ ;  /* 0x000000ffff567224 */ /* 0x000fcc00078e00ff */
[----:B------:R-:W2:Y:S01]  /*2f10*/  @P4 LDG.E.EL R86, desc[UR6][R48.64] ;  /* 0x0000000630564981 */ /* 0x000ea2000c2e1900 */
[----:B------:R-:W-:Y:S02]  /*2f20*/  P2R R85, PR, RZ, 0x40 ;  /* 0x00000040ff557803 */ /* 0x000fe40000000000 */
[-C--:B------:R-:W-:Y:S02]  /*2f30*/  FSETP.GEU.AND P6, PT, R40, R45.reuse, PT ;  /* 0x0000002d2800720b */ /* 0x080fe40003fce000 */
[----:B------:R-:W-:Y:S01]  /*2f40*/  FSETP.NAN.AND P3, PT, R45, R45, PT ;  /* 0x0000002d2d00720b */ /* 0x000fe20003f68000 */
[----:B------:R-:W-:-:S10]  /*2f50*/  IMAD R47, R20, 0x400, R37 ;  /* 0x00000400142f7824 */ /* 0x000fd400078e0225 */
[----:B------:R-:W-:Y:S01]  /*2f60*/  @P6 FSEL R45, R45, R40, P3 ;  /* 0x000000282d2d6208 */ /* 0x000fe20001800000 */
[----:B------:R-:W-:Y:S02]  /*2f70*/  IMAD.MOV.U32 R40, RZ, RZ, RZ ;  /* 0x000000ffff287224 */ /* 0x000fe400078e00ff */
[----:B------:R-:W-:Y:S01]  /*2f80*/  IMAD.WIDE R46, R47, 0x4, R2 ;  /* 0x000000042f2e7825 */ /* 0x000fe200078e0202 */
[----:B--2---:R-:W-:-:S04]  /*2f90*/  SEL R90, R86, 0xff800000, P4 ;  /* 0xff800000565a7807 */ /* 0x004fc80002000000 */
        /* <DEDUP_REMOVED lines=25> */
[----:B------:R-:W-:Y:S01]  /*3130*/  P2R R89, PR, RZ, 0x10 ;  /* 0x00000010ff597803 */ /* 0x000fe20000000000 */
[----:B------:R-:W-:Y:S01]  /*3140*/  IMAD R45, R26, 0x400, R29 ;  /* 0x000004001a2d7824 */ /* 0x000fe200078e021d */
[----:B------:R-:W-:Y:S02]  /*3150*/  CS2R R48, SRZ ;  /* 0x0000000000307805 */ /* 0x000fe4000001ff00 */
[----:B--2---:R-:W-:-:S04]  /*3160*/  SEL R5, R5, 0xff800000, P3 ;  /* 0xff80000005057807 */ /* 0x004fc80001800000 */
[-C--:B------:R-:W-:Y:S02]  /*3170*/  FSETP.GEU.AND P5, PT, R44, R5.reuse, PT ;  /* 0x000000052c00720b */ /* 0x080fe40003fae000 */
[----:B------:R-:W-:-:S11]  /*3180*/  FSETP.NAN.AND P4, PT, R5, R5, PT ;  /* 0x000000050500720b */ /* 0x000fd60003f88000 */
[----:B------:R-:W-:Y:S02]  /*3190*/  @P5 FSEL R5, R5, R44, P4 ;  /* 0x0000002c05055208 */ /* 0x000fe40002000000 */
[----:B------:R-:W-:Y:S01]  /*31a0*/  ISETP.LT.AND P4, PT, R26, 0x100, P2 ;  /* 0x000001001a00780c */ /* 0x000fe20001781270 */
[----:B------:R-:W-:-:S12]  /*31b0*/  IMAD.WIDE R44, R45, 0x4, R2 ;  /* 0x000000042d2c7825 */ /* 0x000fd800078e0202 */
[----:B------:R-:W2:Y:S01]  /*31c0*/  @P4 LDG.E.EL R48, desc[UR6][R44.64] ;  /* 0x000000062c304981 */ /* 0x000ea2000c2e1900 */
[----:B------:R-:W-:Y:S02]  /*31d0*/  P2R R86, PR, RZ, 0x40 ;  /* 0x00000040ff567803 */ /* 0x000fe40000000000 */
[----:B------:R-:W-:Y:S01]  /*31e0*/  P2R R90, PR, RZ, 0x20 ;  /* 0x00000020ff5a7803 */ /* 0x000fe20000000000 */
[----:B------:R-:W-:-:S04]  /*31f0*/  IMAD R47, R21, 0x400, R35 ;  /* 0x00000400152f7824 */ /* 0x000fc800078e0223 */
[----:B------:R-:W-:Y:S01]  /*3200*/  IMAD.WIDE R46, R47, 0x4, R2 ;  /* 0x000000042f2e7825 */ /* 0x000fe200078e0202 */
[----:B--2---:R-:W-:-:S04]  /*3210*/  SEL R48, R48, 0xff800000, P4 ;  /* 0xff80000030307807 */ /* 0x004fc80002000000 */
[-C--:B------:R-:W-:Y:S02]  /*3220*/  FSETP.GEU.AND P6, PT, R43, R48.reuse, PT ;  /* 0x000000302b00720b */ /* 0x080fe40003fce000 */
[----:B------:R-:W-:-:S11]  /*3230*/  FSETP.NAN.AND P5, PT, R48, R48, PT ;  /* 0x000000303000720b */ /* 0x000fd60003fa8000 */
[----:B------:R-:W-:Y:S01]  /*3240*/  @P6 FSEL R48, R48, R43, P5 ;  /* 0x0000002b30306208 */ /* 0x000fe20002800000 */
[----:B------:R-:W-:-:S06]  /*3250*/  IMAD.MOV.U32 R43, RZ, RZ, RZ ;  /* 0x000000ffff2b7224 */ /* 0x000fcc00078e00ff */
[----:B------:R-:W2:Y:S02]  /*3260*/  @P3 LDG.E.EL R43, desc[UR6][R46.64] ;  /* 0x000000062e2b3981 */ /* 0x000ea4000c2e1900 */
[----:B--2---:R-:W-:Y:S01]  /*3270*/  SEL R95, R43, 0xff800000, P3 ;  /* 0xff8000002b5f7807 */ /* 0x004fe20001800000 */
[----:B------:R-:W-:-:S04]  /*3280*/  IMAD R43, R26, 0x400, R35 ;  /* 0x000004001a2b7824 */ /* 0x000fc800078e0223 */
[----:B------:R-:W-:-:S05]  /*3290*/  IMAD.WIDE R44, R43, 0x4, R2 ;  /* 0x000000042b2c7825 */ /* 0x000fca00078e0202 */
        /* <DEDUP_REMOVED lines=14> */
[C---:B------:R-:W-:Y:S02]  /*3380*/  IMAD R49, R26.reuse, 0x400, R37 ;  /* 0x000004001a317824 */ /* 0x040fe400078e0225 */
        /* <DEDUP_REMOVED lines=38> */
[----:B------:R-:W2:Y:S01]  /*35f0*/  @P3 LDG.E.EL R41, desc[UR6][R46.64] ;  /* 0x000000062e293981 */ /* 0x000ea2000c2e1900 */
[----:B------:R-:W-:Y:S01]  /*3600*/  IMAD.MOV.U32 R45, RZ, RZ, RZ ;  /* 0x000000ffff2d7224 */ /* 0x000fe200078e00ff */
        /* <DEDUP_REMOVED lines=38> */
[----:B------:R-:W-:Y:S01]  /*3870*/  IMAD.MOV.U32 R48, RZ, RZ, RZ ;  /* 0x000000ffff307224 */ /* 0x000fe200078e00ff */
[----:B--2---:R-:W-:-:S04]  /*3880*/  SEL R45, R5, 0xff800000, P3 ;  /* 0xff800000052d7807 */ /* 0x004fc80001800000 */
[-C--:B------:R-:W-:Y:S02]  /*3890*/  FSETP.GEU.AND P5, PT, R4, R45.reuse, PT ;  /* 0x0000002d0400720b */ /* 0x080fe40003fae000 */
[----:B------:R-:W-:Y:S01]  /*38a0*/  FSETP.NAN.AND P4, PT, R45, R45, PT ;  /* 0x0000002d2d00720b */ /* 0x000fe20003f88000 */
[----:B------:R-:W-:-:S10]  /*38b0*/  IMAD R5, R24, 0x400, R29 ;  /* 0x0000040018057824 */ /* 0x000fd400078e021d */
[----:B------:R-:W-:Y:S02]  /*38c0*/  @P5 FSEL R45, R45, R4, P4 ;  /* 0x000000042d2d5208 */ /* 0x000fe40002000000 */
[----:B------:R-:W-:Y:S01]  /*38d0*/  ISETP.LT.AND P4, PT, R24, 0x100, P2 ;  /* 0x000001001800780c */ /* 0x000fe20001781270 */
[----:B------:R-:W-:-:S12]  /*38e0*/  IMAD.WIDE R4, R5, 0x4, R2 ;  /* 0x0000000405047825 */ /* 0x000fd800078e0202 */
[----:B------:R1:W2:Y:S01]  /*38f0*/  @P4 LDG.E.EL R48, desc[UR6][R4.64] ;  /* 0x0000000604304981 */ /* 0x0002a2000c2e1900 */
[----:B------:R-:W-:Y:S02]  /*3900*/  P2R R98, PR, RZ, 0x40 ;  /* 0x00000040ff627803 */ /* 0x000fe40000000000 */
[----:B------:R-:W-:Y:S01]  /*3910*/  P2R R102, PR, RZ, 0x20 ;  /* 0x00000020ff667803 */ /* 0x000fe20000000000 */
[--C-:B------:R-:W-:Y:S02]  /*3920*/  IMAD R47, R22, 0x400, R35.reuse ;  /* 0x00000400162f7824 */ /* 0x100fe400078e0223 */
[----:B------:R-:W-:Y:S02]  /*3930*/  IMAD R49, R24, 0x400, R35 ;  /* 0x0000040018317824 */ /* 0x000fe400078e0223 */
[----:B------:R-:W-:-:S04]  /*3940*/  IMAD.WIDE R46, R47, 0x4, R2 ;  /* 0x000000042f2e7825 */ /* 0x000fc800078e0202 */
[----:B-1----:R-:W-:Y:S01]  /*3950*/  IMAD.MOV.U32 R4, RZ, RZ, RZ ;  /* 0x000000ffff047224 */ /* 0x002fe200078e00ff */
[----:B--2---:R-:W-:-:S04]  /*3960*/  SEL R106, R48, 0xff800000, P4 ;  /* 0xff800000306a7807 */ /* 0x004fc80002000000 */
[-C--:B------:R-:W-:Y:S02]  /*3970*/  FSETP.GEU.AND P6, PT, R7, R106.reuse, PT ;  /* 0x0000006a0700720b */ /* 0x080fe40003fce000 */
[----:B------:R-:W-:Y:S01]  /*3980*/  FSETP.NAN.AND P5, PT, R106, R106, PT ;  /* 0x0000006a6a00720b */ /* 0x000fe20003fa8000 */
[----:B------:R-:W-:-:S05]  /*3990*/  IMAD.WIDE R48, R49, 0x4, R2 ;  /* 0x0000000431307825 */ /* 0x000fca00078e0202 */
[----:B------:R-:W2:Y:S05]  /*39a0*/  @P4 LDG.E.EL R4, desc[UR6][R48.64] ;  /* 0x0000000630044981 */ /* 0x000eaa000c2e1900 */
[----:B------:R-:W-:Y:S01]  /*39b0*/  @P6 FSEL R106, R106, R7, P5 ;  /* 0x000000076a6a6208 */ /* 0x000fe20002800000 */
[----:B------:R-:W-:-:S06]  /*39c0*/  IMAD.MOV.U32 R7, RZ, RZ, RZ ;  /* 0x000000ffff077224 */ /* 0x000fcc00078e00ff */
[----:B------:R-:W3:Y:S01]  /*39d0*/  @P3 LDG.E.EL R7, desc[UR6][R46.64] ;  /* 0x000000062e073981 */ /* 0x000ee2000c2e1900 */
[----:B------:R-:W-:Y:S01]  /*39e0*/  P2R R103, PR, RZ, 0x40 ;  /* 0x00000040ff677803 */ /* 0x000fe20000000000 */
[----:B------:R-:W-:Y:S01]  /*39f0*/  IMAD R5, R22, 0x400, R37 ;  /* 0x0000040016057824 */ /* 0x000fe200078e0225 */
[----:B---3--:R-:W-:Y:S02]  /*3a00*/  SEL R108, R7, 0xff800000, P3 ;  /* 0xff800000076c7807 */ /* 0x008fe40001800000 */
[----:B--2---:R-:W-:Y:S02]  /*3a10*/  SEL R7, R4, 0xff800000, P4 ;  /* 0xff80000004077807 */ /* 0x004fe40002000000 */
[-C--:B------:R-:W-:Y:S02]  /*3a20*/  FSETP.GEU.AND P6, PT, R45, R108.reuse, PT ;  /* 0x0000006c2d00720b */ /* 0x080fe40003fce000 */
[----:B------:R-:W-:Y:S02]  /*3a30*/  FSETP.GEU.AND P4, PT, R106, R7, PT ;  /* 0x000000076a00720b */ /* 0x000fe40003f8e000 */
[----:B------:R-:W-:-:S09]  /*3a40*/  FSETP.NAN.AND P3, PT, R108, R108, PT ;  /* 0x0000006c6c00720b */ /* 0x000fd20003f68000 */
[----:B------:R-:W-:Y:S02]  /*3a50*/  @P6 FSEL R108, R108, R45, P3 ;  /* 0x0000002d6c6c6208 */ /* 0x000fe40001800000 */
[----:B------:R-:W-:-:S04]  /*3a60*/  FSETP.NAN.AND P3, PT, R7, R7, PT ;  /* 0x000000070700720b */ /* 0x000fc80003f68000 */
[----:B------:R-:W-:Y:S02]  /*3a70*/  @P4 FSEL R7, R7, R106, P3 ;  /* 0x0000006a07074208 */ /* 0x000fe40001800000 */
[----:B------:R-:W-:Y:S01]  /*3a80*/  ISETP.LT.AND P3, PT, R22, 0x100, P1 ;  /* 0x000001001600780c */ /* 0x000fe20000f61270 */
[----:B------:R-:W-:Y:S02]  /*3a90*/  IMAD.MOV.U32 R45, RZ, RZ, RZ ;  /* 0x000000ffff2d7224 */ /* 0x000fe400078e00ff */
[----:B------:R-:W-:-:S10]  /*3aa0*/  IMAD.WIDE R4, R5, 0x4, R2 ;  /* 0x0000000405047825 */ /* 0x000fd400078e0202 */
        /* <DEDUP_REMOVED lines=48> */
[----:B------:R-:W-:Y:S01]  /*3db0*/  FSETP.NAN.AND P3, PT, R139, R139, PT ;  /* 0x0000008b8b00720b */ /* 0x000fe20003f68000 */
[----:B------:R-:W-:-:S10]  /*3dc0*/  IMAD R5, R11, 0x400, R37 ;  /* 0x000004000b057824 */ /* 0x000fd400078e0225 */
[----:B------:R-:W-:Y:S02]  /*3dd0*/  @P6 FSEL R139, R139, R47, P3 ;  /* 0x0000002f8b8b6208 */ /* 0x000fe40001800000 */
[----:B------:R-:W-:Y:S01]  /*3de0*/  CS2R R46, SRZ ;  /* 0x00000000002e7805 */ /* 0x000fe2000001ff00 */
        /* <DEDUP_REMOVED lines=26> */
[C---:B------:R-:W-:Y:S02]  /*3f90*/  ISETP.LT.AND P2, PT, R8.reuse, 0x100, P2 ;  /* 0x000001000800780c */ /* 0x040fe40001741270 */
        /* <DEDUP_REMOVED lines=24> */
[----:B------:R-:W-:Y:S01]  /*4120*/  FSETP.GEU.AND P5, PT, R47, R146, PT ;  /* 0x000000922f00720b */ /* 0x000fe20003fae000 */
[----:B------:R-:W-:-:S04]  /*4130*/  IMAD R5, R9, 0x400, R37 ;  /* 0x0000040009057824 */ /* 0x000fc800078e0225 */
[----:B------:R-:W-:Y:S01]  /*4140*/  IMAD.WIDE R4, R5, 0x4, R2 ;  /* 0x0000000405047825 */ /* 0x000fe200078e0202 */
[----:B--2---:R-:W-:-:S04]  /*4150*/  SEL R31, R31, 0xff800000, P2 ;  /* 0xff8000001f1f7807 */ /* 0x004fc80001000000 */
[----:B------:R-:W-:Y:S02]  /*4160*/  FSETP.GEU.AND P3, PT, R30, R31, PT ;  /* 0x0000001f1e00720b */ /* 0x000fe40003f6e000 */
[----:B------:R-:W-:-:S04]  /*4170*/  FSETP.NAN.AND P2, PT, R146, R146, PT ;  /* 0x000000929200720b */ /* 0x000fc80003f48000 */
[----:B------:R-:W-:Y:S02]  /*4180*/  @P5 FSEL R146, R146, R47, P2 ;  /* 0x0000002f92925208 */ /* 0x000fe40001000000 */
[----:B------:R-:W-:-:S05]  /*4190*/  FSETP.NAN.AND P2, PT, R31, R31, PT ;  /* 0x0000001f1f00720b */ /* 0x000fca0003f48000 */
[----:B------:R-:W-:Y:S02]  /*41a0*/  @P3 FSEL R31, R31, R30, P2 ;  /* 0x0000001e1f1f3208 */ /* 0x000fe40001000000 */
[----:B------:R-:W-:Y:S01]  /*41b0*/  ISETP.LT.AND P2, PT, R9, 0x100, P1 ;  /* 0x000001000900780c */ /* 0x000fe20000f41270 */
[----:B------:R-:W-:-:S12]  /*41c0*/  IMAD.MOV.U32 R30, RZ, RZ, RZ ;  /* 0x000000ffff1e7224 */ /* 0x000fd800078e00ff */
[----:B------:R-:W2:Y:S01]  /*41d0*/  @P2 LDG.E.EL R30, desc[UR6][R4.64] ;  /* 0x00000006041e2981 */ /* 0x000ea2000c2e1900 */
[C---:B------:R-:W-:Y:S01]  /*41e0*/  ISETP.LT.AND P1, PT, R8.reuse, 0x100, P1 ;  /* 0x000001000800780c */ /* 0x040fe20000f21270 */
[----:B------:R-:W-:-:S04]  /*41f0*/  IMAD R7, R8, 0x400, R37 ;  /* 0x0000040008077824 */ /* 0x000fc800078e0225 */
[----:B------:R-:W-:Y:S01]  /*4200*/  IMAD.WIDE R6, R7, 0x4, R2 ;  /* 0x0000000407067825 */ /* 0x000fe200078e0202 */
[----:B--2---:R-:W-:-:S03]  /*4210*/  SEL R149, R30, 0xff800000, P2 ;  /* 0xff8000001e957807 */ /* 0x004fc60001000000 */
[----:B------:R-:W-:-:S06]  /*4220*/  IMAD.MOV.U32 R30, RZ, RZ, RZ ;  /* 0x000000ffff1e7224 */ /* 0x000fcc00078e00ff */
[----:B------:R-:W2:Y:S01]  /*4230*/  @P1 LDG.E.EL R30, desc[UR6][R6.64] ;  /* 0x00000006061e1981 */ /* 0x000ea2000c2e1900 */
[----:B------:R-:W-:Y:S02]  /*4240*/  P2R R144, PR, RZ, 0x8 ;  /* 0x00000008ff907803 */ /* 0x000fe40000000000 */
[----:B------:R-:W-:Y:S02]  /*4250*/  FSETP.GEU.AND P3, PT, R146, R149, PT ;  /* 0x000000959200720b */ /* 0x000fe40003f6e000 */
[----:B------:R-:W-:-:S04]  /*4260*/  ISETP.GT.AND P0, PT, R16, -0x1, P0 ;  /* 0xffffffff1000780c */ /* 0x000fc80000704270 */
[----:B------:R-:W-:Y:S01]  /*4270*/  ISETP.LT.AND P0, PT, R17, 0x100, P0 ;  /* 0x000001001100780c */ /* 0x000fe20000701270 */
[----:B------:R-:W-:-:S04]  /*4280*/  VIADD R151, R29, 0x20 ;  /* 0x000000201d977836 */ /* 0x000fc80000000000 */
[----:B------:R-:W-:Y:S02]  /*4290*/  IMAD R5, R28, 0x400, R151 ;  /* 0x000004001c057824 */ /* 0x000fe400078e0297 */
[----:B------:R-:W-:Y:S02]  /*42a0*/  IMAD.MOV.U32 R133, RZ, RZ, RZ ;  /* 0x000000ffff857224 */ /* 0x000fe400078e00ff */
[----:B------:R-:W-:Y:S01]  /*42b0*/  IMAD.WIDE R4, R5, 0x4, R2 ;  /* 0x0000000405047825 */ /* 0x000fe200078e0202 */
[----:B--2---:R-:W-:-:S04]  /*42c0*/  SEL R148, R30, 0xff800000, P1 ;  /* 0xff8000001e947807 */ /* 0x004fc80000800000 */
[----:B------:R-:W-:Y:S02]  /*42d0*/  FSETP.GEU.AND P2, PT, R31, R148, PT ;  /* 0x000000941f00720b */ /* 0x000fe40003f4e000 */
[----:B------:R-:W-:-:S04]  /*42e0*/  FSETP.NAN.AND P1, PT, R149, R149, PT ;  /* 0x000000959500720b */ /* 0x000fc80003f28000 */
[----:B------:R-:W-:Y:S02]  /*42f0*/  @P3 FSEL R149, R149, R146, P1 ;  /* 0x0000009295953208 */ /* 0x000fe40000800000 */
[----:B------:R-:W-:Y:S02]  /*4300*/  FSETP.NAN.AND P1, PT, R148, R148, PT ;  /* 0x000000949400720b */ /* 0x000fe40003f28000 */
[----:B------:R-:W-:-:S03]  /*4310*/  P2R R146, PR, RZ, 0x4 ;  /* 0x00000004ff927803 */ /* 0x000fc60000000000 */
[----:B------:R-:W-:Y:S02]  /*4320*/  @P2 FSEL R148, R148, R31, P1 ;  /* 0x0000001f94942208 */ /* 0x000fe40000800000 */
[----:B------:R-:W-:-:S13]  /*4330*/  ISETP.LT.AND P2, PT, R28, 0x100, P0 ;  /* 0x000001001c00780c */ /* 0x000fda0000741270 */
[----:B------:R-:W2:Y:S01]  /*4340*/  @P2 LDG.E.EL R133, desc[UR6][R4.64] ;  /* 0x0000000604852981 */ /* 0x000ea2000c2e1900 */
[----:B------:R-:W-:Y:S01]  /*4350*/  P2R R17, PR, RZ, 0x4 ;  /* 0x00000004ff117803 */ /* 0x000fe20000000000 */
[----:B------:R-:W-:Y:S02]  /*4360*/  IMAD R7, R14, 0x400, R151 ;  /* 0x000004000e077824 */ /* 0x000fe400078e0297 */
[----:B------:R-:W-:Y:S02]  /*4370*/  IMAD.MOV.U32 R16, RZ, RZ, RZ ;  /* 0x000000ffff107224 */ /* 0x000fe400078e00ff */
[----:B------:R-:W-:Y:S01]  /*4380*/  IMAD.WIDE R6, R7, 0x4, R2 ;  /* 0x0000000407067825 */ /* 0x000fe200078e0202 */
[----:B--2---:R-:W-:-:S04]  /*4390*/  SEL R133, R133, 0xff800000, P2 ;  /* 0xff80000085857807 */ /* 0x004fc80001000000 */
[-C--:B------:R-:W-:Y:S02]  /*43a0*/  FSETP.GEU.AND P2, PT, R33, R133.reuse, PT ;  /* 0x000000852100720b */ /* 0x080fe40003f4e000 */
[----:B------:R-:W-:Y:S02]  /*43b0*/  FSETP.NAN.AND P1, PT, R133, R133, PT ;  /* 0x000000858500720b */ /* 0x000fe40003f28000 */
[----:B------:R-:W-:-:S09]  /*43c0*/  P2R R150, PR, RZ, 0x4 ;  /* 0x00000004ff967803 */ /* 0x000fd20000000000 */
        /* <DEDUP_REMOVED lines=41> */
[----:B------:R-:W-:Y:S02]  /*4660*/  FSETP.NAN.AND P1, PT, R47, R47, PT ;  /* 0x0000002f2f00720b */ /* 0x000fe40003f28000 */
[----:B------:R-:W-:-:S09]  /*4670*/  P2R R155, PR, RZ, 0x4 ;  /* 0x00000004ff9b7803 */ /* 0x000fd20000000000 */
[----:B------:R-:W-:Y:S02]  /*4680*/  @P2 FSEL R47, R47, R40, P1 ;  /* 0x000000282f2f2208 */ /* 0x000fe40000800000 */
[----:B------:R-:W-:Y:S01]  /*4690*/  ISETP.LT.AND P2, PT, R18, 0x100, P0 ;  /* 0x000001001200780c */ /* 0x000fe20000741270 */
[----:B------:R-:W-:-:S12]  /*46a0*/  IMAD.MOV.U32 R40, RZ, RZ, RZ ;  /* 0x000000ffff287224 */ /* 0x000fd800078e00ff */
        /* <DEDUP_REMOVED lines=88> */
[----:B------:R-:W-:Y:S02]  /*4c30*/  P2R R48, PR, RZ, 0x2 ;  /* 0x00000002ff307803 */ /* 0x000fe40000000000 */
[----:B------:R-:W-:Y:S02]  /*4c40*/  P2R R162, PR, RZ, 0x10 ;  /* 0x00000010ffa27803 */ /* 0x000fe40000000000 */
[----:B------:R-:W-:Y:S01]  /*4c50*/  ISETP.NE.AND P4, PT, R17, RZ, PT ;  /* 0x000000ff1100720c */ /* 0x000fe20003f85270 */
[----:B------:R-:W-:Y:S01]  /*4c60*/  IMAD R17, R9, 0x400, R151 ;  /* 0x0000040009117824 */ /* 0x000fe200078e0297 */
[----:B------:R-:W-:Y:S02]  /*4c70*/  P2R R164, PR, RZ, 0x4 ;  /* 0x00000004ffa47803 */ /* 0x000fe40000000000 */
[----:B------:R-:W-:Y:S01]  /*4c80*/  ISETP.NE.AND P2, PT, R30, RZ, PT ;  /* 0x000000ff1e00720c */ /* 0x000fe20003f45270 */
[----:B------:R-:W-:-:S02]  /*4c90*/  IMAD.MOV.U32 R30, RZ, RZ, RZ ;  /* 0x000000ffff1e7224 */ /* 0x000fc400078e00ff */
[----:B------:R-:W-:Y:S01]  /*4ca0*/  IMAD.WIDE R16, R17, 0x4, R2 ;  /* 0x0000000411107825 */ /* 0x000fe200078e0202 */
[----:B--2---:R-:W-:-:S04]  /*4cb0*/  SEL R35, R35, 0xff800000, P6 ;  /* 0xff80000023237807 */ /* 0x004fc80003000000 */
[-C--:B------:R-:W-:Y:S02]  /*4cc0*/  FSETP.GEU.AND P3, PT, R34, R35.reuse, PT ;  /* 0x000000232200720b */ /* 0x080fe40003f6e000 */
[----:B------:R-:W-:-:S11]  /*4cd0*/  FSETP.NAN.AND P1, PT, R35, R35, PT ;  /* 0x000000232300720b */ /* 0x000fd60003f28000 */
[----:B------:R-:W-:Y:S02]  /*4ce0*/  @P3 FSEL R35, R35, R34, P1 ;  /* 0x0000002223233208 */ /* 0x000fe40000800000 */
[----:B------:R-:W-:-:S13]  /*4cf0*/  ISETP.LT.AND P1, PT, R9, 0x100, P0 ;  /* 0x000001000900780c */ /* 0x000fda0000721270 */
[----:B------:R1:W2:Y:S01]  /*4d00*/  @P1 LDG.E.EL R30, desc[UR6][R16.64] ;  /* 0x00000006101e1981 */ /* 0x0002a2000c2e1900 */
[----:B------:R-:W-:Y:S02]  /*4d10*/  P2R R46, PR, RZ, 0x8 ;  /* 0x00000008ff2e7803 */ /* 0x000fe40000000000 */
[----:B------:R-:W-:Y:S02]  /*4d20*/  P2R R170, PR, RZ, 0x2 ;  /* 0x00000002ffaa7803 */ /* 0x000fe40000000000 */
[C---:B------:R-:W-:Y:S01]  /*4d30*/  ISETP.LT.AND P0, PT, R8.reuse, 0x100, P0 ;  /* 0x000001000800780c */ /* 0x040fe20000701270 */
[----:B------:R-:W-:Y:S02]  /*4d40*/  IMAD R5, R8, 0x400, R151 ;  /* 0x0000040008057824 */ /* 0x000fe400078e0297 */
[----:B------:R-:W-:Y:S02]  /*4d50*/  VIADD R29, R29, 0x21 ;  /* 0x000000211d1d7836 */ /* 0x000fe40000000000 */
[----:B------:R-:W-:-:S04]  /*4d60*/  IMAD.WIDE R4, R5, 0x4, R2 ;  /* 0x0000000405047825 */ /* 0x000fc800078e0202 */
[----:B------:R-:W-:Y:S02]  /*4d70*/  IMAD R7, R28, 0x400, R29 ;  /* 0x000004001c077824 */ /* 0x000fe400078e021d */
[----:B-1----:R-:W-:Y:S02]  /*4d80*/  IMAD.MOV.U32 R16, RZ, RZ, RZ ;  /* 0x000000ffff107224 */ /* 0x002fe400078e00ff */
[----:B------:R-:W-:-:S05]  /*4d90*/  IMAD.WIDE R6, R7, 0x4, R2 ;  /* 0x0000000407067825 */ /* 0x000fca00078e0202 */
[----:B------:R1:W3:Y:S01]  /*4da0*/  @P4 LDG.E.EL R16, desc[UR6][R6.64] ;  /* 0x0000000606104981 */ /* 0x0002e2000c2e1900 */
[----:B------:R-:W-:Y:S02]  /*4db0*/  IMAD.MOV.U32 R28, RZ, RZ, RZ ;  /* 0x000000ffff1c7224 */ /* 0x000fe400078e00ff */
[----:B-1----:R-:W-:Y:S02]  /*4dc0*/  IMAD R7, R27, 0x400, R29 ;  /* 0x000004001b077824 */ /* 0x002fe400078e021d */
[----:B------:R-:W-:Y:S02]  /*4dd0*/  IMAD.MOV.U32 R27, RZ, RZ, RZ ;  /* 0x000000ffff1b7224 */ /* 0x000fe400078e00ff */
[----:B------:R-:W-:Y:S01]  /*4de0*/  IMAD.WIDE R6, R7, 0x4, R2 ;  /* 0x0000000407067825 */ /* 0x000fe200078e0202 */
[----:B--2---:R-:W-:-:S04]  /*4df0*/  SEL R30, R30, 0xff800000, P1 ;  /* 0xff8000001e1e7807 */ /* 0x004fc80000800000 */
[-C--:B------:R-:W-:Y:S02]  /*4e00*/  FSETP.GEU.AND P3, PT, R149, R30.reuse, PT ;  /* 0x0000001e9500720b */ /* 0x080fe40003f6e000 */
[----:B------:R-:W-:Y:S02]  /*4e10*/  FSETP.NAN.AND P1, PT, R30, R30, PT ;  /* 0x0000001e1e00720b */ /* 0x000fe40003f28000 */
[----:B------:R-:W-:-:S09]  /*4e20*/  P2R R34, PR, RZ, 0x8 ;  /* 0x00000008ff227803 */ /* 0x000fd20000000000 */
[----:B------:R-:W-:Y:S02]  /*4e30*/  @P3 FSEL R30, R30, R149, P1 ;  /* 0x000000951e1e3208 */ /* 0x000fe40000800000 */
[----:B------:R-:W-:Y:S01]  /*4e40*/  ISETP.NE.AND P3, PT, R33, RZ, PT ;  /* 0x000000ff2100720c */ /* 0x000fe20003f65270 */
[----:B------:R-:W-:-:S06]  /*4e50*/  IMAD.MOV.U32 R33, RZ, RZ, RZ ;  /* 0x000000ffff217224 */ /* 0x000fcc00078e00ff */
[----:B------:R1:W2:Y:S01]  /*4e60*/  @P0 LDG.E.EL R33, desc[UR6][R4.64] ;  /* 0x0000000604210981 */ /* 0x0002a2000c2e1900 */
[----:B------:R-:W-:-:S05]  /*4e70*/  ISETP.NE.AND P1, PT, R166, RZ, PT ;  /* 0x000000ffa600720c */ /* 0x000fca0003f25270 */
[----:B------:R-:W4:Y:S01]  /*4e80*/  @P3 LDG.E.EL R27, desc[UR6][R6.64] ;  /* 0x00000006061b3981 */ /* 0x000f22000c2e1900 */
[----:B-1----:R-:W-:-:S04]  /*4e90*/  IMAD R5, R14, 0x400, R29 ;  /* 0x000004000e057824 */ /* 0x002fc800078e021d */
[----:B------:R-:W-:-:S05]  /*4ea0*/  IMAD.WIDE R4, R5, 0x4, R2 ;  /* 0x0000000405047825 */ /* 0x000fca00078e0202 */
[----:B------:R1:W5:Y:S02]  /*4eb0*/  @P2 LDG.E.EL R28, desc[UR6][R4.64] ;  /* 0x00000006041c2981 */ /* 0x000364000c2e1900 */
[----:B-1----:R-:W-:Y:S02]  /*4ec0*/  IMAD R5, R23, 0x400, R29 ;  /* 0x0000040017057824 */ /* 0x002fe400078e021d */
[----:B------:R-:W-:Y:S02]  /*4ed0*/  IMAD.MOV.U32 R23, RZ, RZ, RZ ;  /* 0x000000ffff177224 */ /* 0x000fe400078e00ff */
[----:B------:R-:W-:-:S05]  /*4ee0*/  IMAD.WIDE R4, R5, 0x4, R2 ;  /* 0x0000000405047825 */ /* 0x000fca00078e0202 */
[----:B------:R-:W5:Y:S01]  /*4ef0*/  @P1 LDG.E.EL R23, desc[UR6][R4.64] ;  /* 0x0000000604171981 */ /* 0x000f62000c2e1900 */
[----:B------:R-:W-:Y:S02]  /*4f00*/  P2R R161, PR, RZ, 0x20 ;  /* 0x00000020ffa17803 */ /* 0x000fe40000000000 */
[----:B---3--:R-:W-:-:S04]  /*4f10*/  SEL R16, R16, 0xff800000, P4 ;  /* 0xff80000010107807 */ /* 0x008fc80002000000 */
[----:B------:R-:W-:Y:S02]  /*4f20*/  FSETP.GEU.AND P4, PT, R133, R16, PT ;  /* 0x000000108500720b */ /* 0x000fe40003f8e000 */
[----:B------:R-:W-:Y:S01]  /*4f30*/  P2R R17, PR, RZ, 0x1 ;  /* 0x00000001ff117803 */ /* 0x000fe20000000000 */
[----:B------:R-:W-:Y:S02]  /*4f40*/  IMAD R7, R20, 0x400, R29 ;  /* 0x0000040014077824 */ /* 0x000fe400078e021d */
[----:B------:R-:W-:Y:S02]  /*4f50*/  IMAD.MOV.U32 R14, RZ, RZ, RZ ;  /* 0x000000ffff0e7224 */ /* 0x000fe400078e00ff */
[----:B------:R-:W-:Y:S01]  /*4f60*/  IMAD.WIDE R6, R7, 0x4, R2 ;  /* 0x0000000407067825 */ /* 0x000fe200078e0202 */
[----:B--2---:R-:W-:-:S04]  /*4f70*/  SEL R33, R33, 0xff800000, P0 ;  /* 0xff80000021217807 */ /* 0x004fc80000000000 */
[-C--:B------:R-:W-:Y:S02]  /*4f80*/  FSETP.GEU.AND P5, PT, R148, R33.reuse, PT ;  /* 0x000000219400720b */ /* 0x080fe40003fae000 */
[----:B------:R-:W-:Y:S02]  /*4f90*/  FSETP.NAN.AND P0, PT, R33, R33, PT ;  /* 0x000000212100720b */ /* 0x000fe40003f08000 */
[----:B----4-:R-:W-:-:S09]  /*4fa0*/  SEL R27, R27, 0xff800000, P3 ;  /* 0xff8000001b1b7807 */ /* 0x010fd20001800000 */
[----:B------:R-:W-:Y:S02]  /*4fb0*/  @P5 FSEL R33, R33, R148, P0 ;  /* 0x0000009421215208 */ /* 0x000fe40000000000 */
[----:B------:R-:W-:Y:S02]  /*4fc0*/  FSETP.NAN.AND P0, PT, R16, R16, PT ;  /* 0x000000101000720b */ /* 0x000fe40003f08000 */
[----:B-----5:R-:W-:Y:S02]  /*4fd0*/  SEL R28, R28, 0xff800000, P2 ;  /* 0xff8000001c1c7807 */ /* 0x020fe40001000000 */
[----:B------:R-:W-:Y:S02]  /*4fe0*/  P2R R148, PR, RZ, 0x10 ;  /* 0x00000010ff947803 */ /* 0x000fe40000000000 */
[----:B------:R-:W-:Y:S02]  /*4ff0*/  @P4 SEL R16, R16, R133, P0 ;  /* 0x0000008510104207 */ /* 0x000fe40000000000 */
[----:B------:R-:W-:-:S02]  /*5000*/  FSETP.GEU.AND P4, PT, R157, R28, PT ;  /* 0x0000001c9d00720b */ /* 0x000fc40003f8e000 */
[----:B------:R-:W-:Y:S02]  /*5010*/  FSETP.GEU.AND P3, PT, R49, R27, PT ;  /* 0x0000001b3100720b */ /* 0x000fe40003f6e000 */
[----:B------:R-:W-:Y:S02]  /*5020*/  FSETP.NAN.AND P0, PT, R28, R28, PT ;  /* 0x0000001c1c00720b */ /* 0x000fe40003f08000 */
[----:B------:R-:W-:Y:S02]  /*5030*/  P2R R151, PR, RZ, 0x8 ;  /* 0x00000008ff977803 */ /* 0x000fe40000000000 */
[----:B------:R-:W-:-:S05]  /*5040*/  SEL R23, R23, 0xff800000, P1 ;  /* 0xff80000017177807 */ /* 0x000fca0000800000 */
[----:B------:R-:W-:Y:S02]  /*5050*/  @P4 SEL R28, R28, R157, P0 ;  /* 0x0000009d1c1c4207 */ /* 0x000fe40000000000 */
[----:B------:R-:W-:-:S04]  /*5060*/  FSETP.NAN.AND P0, PT, R27, R27, PT ;  /* 0x0000001b1b00720b */ /* 0x000fc80003f08000 */
[----:B------:R-:W-:Y:S02]  /*5070*/  @P3 SEL R27, R27, R49, P0 ;  /* 0x000000311b1b3207 */ /* 0x000fe40000000000 */
[-C--:B------:R-:W-:Y:S02]  /*5080*/  FSETP.GEU.AND P3, PT, R141, R23.reuse, PT ;  /* 0x000000178d00720b */ /* 0x080fe40003f6e000 */
[----:B------:R-:W-:-:S11]  /*5090*/  FSETP.NAN.AND P0, PT, R23, R23, PT ;  /* 0x000000171700720b */ /* 0x000fd60003f08000 */
[----:B------:R-:W-:Y:S02]  /*50a0*/  @P3 SEL R23, R23, R141, P0 ;  /* 0x0000008d17173207 */ /* 0x000fe40000000000 */
[----:B------:R-:W-:-:S13]  /*50b0*/  ISETP.NE.AND P0, PT, R167, RZ, PT ;  /* 0x000000ffa700720c */ /* 0x000fda0003f05270 */
[----:B------:R-:W2:Y:S01]  /*50c0*/  @P0 LDG.E.EL R14, desc[UR6][R6.64] ;  /* 0x00000006060e0981 */ /* 0x000ea2000c2e1900 */
[----:B------:R-:W-:Y:S01]  /*50d0*/  ISETP.NE.AND P2, PT, R168, RZ, PT ;  /* 0x000000ffa800720c */ /* 0x000fe20003f45270 */
[----:B------:R-:W-:-:S04]  /*50e0*/  IMAD R5, R18, 0x400, R29 ;  /* 0x0000040012057824 */ /* 0x000fc800078e021d */
[----:B------:R-:W-:Y:S01]  /*50f0*/  IMAD.WIDE R4, R5, 0x4, R2 ;  /* 0x0000000405047825 */ /* 0x000fe200078e0202 */
[----:B--2---:R-:W-:-:S03]  /*5100*/  SEL R20, R14, 0xff800000, P0 ;  /* 0xff8000000e147807 */ /* 0x004fc60000000000 */
[----:B------:R-:W-:-:S06]  /*5110*/  IMAD.MOV.U32 R14, RZ, RZ, RZ ;  /* 0x000000ffff0e7224 */ /* 0x000fcc00078e00ff */
[----:B------:R-:W2:Y:S01]  /*5120*/  @P2 LDG.E.EL R14, desc[UR6][R4.64] ;  /* 0x00000006040e2981 */ /* 0x000ea2000c2e1900 */
[----:B------:R-:W-:Y:S01]  /*5130*/  FSETP.NAN.AND P0, PT, R20, R20, PT ;  /* 0x000000141400720b */ /* 0x000fe20003f08000 */
[----:B------:R-:W-:-:S04]  /*5140*/  IMAD R7, R21, 0x400, R29 ;  /* 0x0000040015077824 */ /* 0x000fc800078e021d */
[----:B------:R-:W-:Y:S01]  /*5150*/  IMAD.WIDE R6, R7, 0x4, R2 ;  /* 0x0000000407067825 */ /* 0x000fe200078e0202 */
[----:B--2---:R-:W-:Y:S02]  /*5160*/  SEL R49, R14, 0xff800000, P2 ;  /* 0xff8000000e317807 */ /* 0x004fe40001000000 */
[----:B------:R-:W-:-:S04]  /*5170*/  FSETP.GEU.AND P2, PT, R47, R20, PT ;  /* 0x000000142f00720b */ /* 0x000fc80003f4e000 */
[----:B------:R-:W-:-:S09]  /*5180*/  P2R R141, PR, RZ, 0x4 ;  /* 0x00000004ff8d7803 */ /* 0x000fd20000000000 */
[----:B------:R-:W-:Y:S02]  /*5190*/  @P2 SEL R20, R20, R47, P0 ;  /* 0x0000002f14142207 */ /* 0x000fe40000000000 */
[-C--:B------:R-:W-:Y:S02]  /*51a0*/  FSETP.GEU.AND P2, PT, R40, R49.reuse, PT ;  /* 0x000000312800720b */ /* 0x080fe40003f4e000 */
[----:B------:R-:W-:Y:S01]  /*51b0*/  FSETP.NAN.AND P0, PT, R49, R49, PT ;  /* 0x000000313100720b */ /* 0x000fe20003f08000 */
[----:B------:R-:W-:-:S10]  /*51c0*/  IMAD.MOV.U32 R14, RZ, RZ, RZ ;  /* 0x000000ffff0e7224 */ /* 0x000fd400078e00ff */
        /* <DEDUP_REMOVED lines=17> */
[----:B------:R-:W-:Y:S02]  /*52e0*/  FSETP.NAN.AND P0, PT, R21, R21, PT ;  /* 0x000000151500720b */ /* 0x000fe40003f08000 */
[----:B------:R-:W-:Y:S01]  /*52f0*/  P2R R37, PR, RZ, 0x2 ;  /* 0x00000002ff257803 */ /* 0x000fe20000000000 */
[----:B------:R-:W-:-:S08]  /*5300*/  IMAD.MOV.U32 R14, RZ, RZ, RZ ;  /* 0x000000ffff0e7224 */ /* 0x000fd000078e00ff */
[----:B------:R-:W-:Y:S02]  /*5310*/  @P1 SEL R21, R21, R38, P0 ;  /* 0x0000002615151207 */ /* 0x000fe40000000000 */
[----:B------:R-:W-:-:S13]  /*5320*/  ISETP.NE.AND P1, PT, R165, RZ, PT ;  /* 0x000000ffa500720c */ /* 0x000fda0003f25270 */
[----:B------:R-:W2:Y:S01]  /*5330*/  @P1 LDG.E.EL R14, desc[UR6][R6.64] ;  /* 0x00000006060e1981 */ /* 0x000ea2000c2e1900 */
[----:B------:R-:W-:Y:S02]  /*5340*/  P2R R47, PR, RZ, 0x4 ;  /* 0x00000004ff2f7803 */ /* 0x000fe40000000000 */
[----:B------:R-:W-:Y:S01]  /*5350*/  ISETP.NE.AND P2, PT, R164, RZ, PT ;  /* 0x000000ffa400720c */ /* 0x000fe20003f45270 */
[----:B------:R-:W-:-:S04]  /*5360*/  IMAD R5, R19, 0x400, R29 ;  /* 0x0000040013057824 */ /* 0x000fc800078e021d */
[----:B------:R-:W-:Y:S01]  /*5370*/  IMAD.WIDE R4, R5, 0x4, R2 ;  /* 0x0000000405047825 */ /* 0x000fe200078e0202 */
[----:B--2---:R-:W-:-:S03]  /*5380*/  SEL R25, R14, 0xff800000, P1 ;  /* 0xff8000000e197807 */ /* 0x004fc60000800000 */
[----:B------:R-:W-:-:S06]  /*5390*/  IMAD.MOV.U32 R14, RZ, RZ, RZ ;  /* 0x000000ffff0e7224 */ /* 0x000fcc00078e00ff */
[----:B------:R-:W2:Y:S01]  /*53a0*/  @P2 LDG.E.EL R14, desc[UR6][R4.64] ;  /* 0x00000006040e2981 */ /* 0x000ea2000c2e1900 */
[----:B------:R-:W-:Y:S02]  /*53b0*/  P2R R157, PR, RZ, 0x8 ;  /* 0x00000008ff9d7803 */ /* 0x000fe40000000000 */
[----:B------:R-:W-:Y:S01]  /*53c0*/  ISETP.NE.AND P3, PT, R163, RZ, PT ;  /* 0x000000ffa300720c */ /* 0x000fe20003f65270 */
[----:B------:R-:W-:Y:S01]  /*53d0*/  IMAD R7, R22, 0x400, R29 ;  /* 0x0000040016077824 */ /* 0x000fe200078e021d */
[----:B------:R-:W-:-:S03]  /*53e0*/  P2R R149, PR, RZ, 0x20 ;  /* 0x00000020ff957803 */ /* 0x000fc60000000000 */
[----:B------:R-:W-:Y:S01]  /*53f0*/  IMAD.WIDE R6, R7, 0x4, R2 ;  /* 0x0000000407067825 */ /* 0x000fe200078e0202 */
[----:B------:R-:W-:Y:S02]  /*5400*/  ISETP.NE.AND P5, PT, R161, RZ, PT ;  /* 0x000000ffa100720c */ /* 0x000fe40003fa5270 */
[----:B--2---:R-:W-:Y:S01]  /*5410*/  SEL R26, R14, 0xff800000, P2 ;  /* 0xff8000000e1a7807 */ /* 0x004fe20001000000 */
[----:B------:R-:W-:-:S06]  /*5420*/  IMAD.MOV.U32 R14, RZ, RZ, RZ ;  /* 0x000000ffff0e7224 */ /* 0x000fcc00078e00ff */
[----:B------:R1:W2:Y:S02]  /*5430*/  @P3 LDG.E.EL R14, desc[UR6][R6.64] ;  /* 0x00000006060e3981 */ /* 0x0002a4000c2e1900 */
[----:B-1----:R-:W-:Y:S02]  /*5440*/  IMAD R7, R11, 0x400, R29 ;  /* 0x000004000b077824 */ /* 0x002fe400078e021d */
[----:B------:R-:W-:Y:S02]  /*5450*/  IMAD.MOV.U32 R11, RZ, RZ, RZ ;  /* 0x000000ffff0b7224 */ /* 0x000fe400078e00ff */
[----:B------:R-:W-:-:S05]  /*5460*/  IMAD.WIDE R6, R7, 0x4, R2 ;  /* 0x0000000407067825 */ /* 0x000fca00078e0202 */
[----:B------:R1:W3:Y:S01]  /*5470*/  @P5 LDG.E.EL R11, desc[UR6][R6.64] ;  /* 0x00000006060b5981 */ /* 0x0002e2000c2e1900 */
[----:B------:R-:W-:Y:S02]  /*5480*/  P2R R133, PR, RZ, 0x10 ;  /* 0x00000010ff857803 */ /* 0x000fe40000000000 */
[----:B------:R-:W-:Y:S01]  /*5490*/  ISETP.NE.AND P4, PT, R162, RZ, PT ;  /* 0x000000ffa200720c */ /* 0x000fe20003f85270 */
[----:B------:R-:W-:-:S04]  /*54a0*/  IMAD R5, R24, 0x400, R29 ;  /* 0x0000040018057824 */ /* 0x000fc800078e021d */
[----:B------:R-:W-:Y:S01]  /*54b0*/  IMAD.WIDE R4, R5, 0x4, R2 ;  /* 0x0000000405047825 */ /* 0x000fe200078e0202 */
[----:B------:R-:W-:-:S03]  /*54c0*/  ISETP.NE.AND P2, PT, R17, RZ, PT ;  /* 0x000000ff1100720c */ /* 0x000fc60003f45270 */
[----:B-1----:R-:W-:Y:S02]  /*54d0*/  IMAD R7, R9, 0x400, R29 ;  /* 0x0000040009077824 */ /* 0x002fe400078e021d */
[----:B------:R-:W-:Y:S02]  /*54e0*/  IMAD.MOV.U32 R9, RZ, RZ, RZ ;  /* 0x000000ffff097224 */ /* 0x000fe400078e00ff */
[----:B------:R-:W-:Y:S01]  /*54f0*/  IMAD.WIDE R6, R7, 0x4, R2 ;  /* 0x0000000407067825 */ /* 0x000fe200078e0202 */
[----:B--2---:R-:W-:-:S03]  /*5500*/  SEL R19, R14, 0xff800000, P3 ;  /* 0xff8000000e137807 */ /* 0x004fc60001800000 */
[----:B------:R-:W-:-:S06]  /*5510*/  IMAD.MOV.U32 R14, RZ, RZ, RZ ;  /* 0x000000ffff0e7224 */ /* 0x000fcc00078e00ff */
[----:B------:R1:W2:Y:S02]  /*5520*/  @P4 LDG.E.EL R14, desc[UR6][R4.64] ;  /* 0x00000006040e4981 */ /* 0x0002a4000c2e1900 */
[----:B-1----:R-:W-:Y:S01]  /*5530*/  IMAD R5, R10, 0x400, R29 ;  /* 0x000004000a057824 */ /* 0x002fe200078e021d */
[----:B---3--:R-:W-:Y:S02]  /*5540*/  SEL R24, R11, 0xff800000, P5 ;  /* 0xff8000000b187807 */ /* 0x008fe40002800000 */
[----:B------:R-:W-:Y:S01]  /*5550*/  ISETP.NE.AND P5, PT, R170, RZ, PT ;  /* 0x000000ffaa00720c */ /* 0x000fe20003fa5270 */
[----:B------:R-:W-:Y:S02]  /*5560*/  IMAD.MOV.U32 R10, RZ, RZ, RZ ;  /* 0x000000ffff0a7224 */ /* 0x000fe400078e00ff */
[----:B------:R-:W-:-:S04]  /*5570*/  IMAD.WIDE R4, R5, 0x4, R2 ;  /* 0x0000000405047825 */ /* 0x000fc800078e0202 */
[----:B------:R-:W-:Y:S01]  /*5580*/  IMAD R29, R8, 0x400, R29 ;  /* 0x00000400081d7824 */ /* 0x000fe200078e021d */
[----:B------:R1:W3:Y:S03]  /*5590*/  @P6 LDG.E.EL R10, desc[UR6][R4.64] ;  /* 0x00000006040a6981 */ /* 0x0002e6000c2e1900 */
[----:B------:R-:W-:Y:S02]  /*55a0*/  IMAD.WIDE R2, R29, 0x4, R2 ;  /* 0x000000041d027825 */ /* 0x000fe400078e0202 */
[----:B------:R-:W4:Y:S02]  /*55b0*/  @P5 LDG.E.EL R9, desc[UR6][R6.64] ;  /* 0x0000000606095981 */ /* 0x000f24000c2e1900 */
[----:B-1----:R-:W-:-:S06]  /*55c0*/  IMAD.MOV.U32 R4, RZ, RZ, RZ ;  /* 0x000000ffff047224 */ /* 0x002fcc00078e00ff */
[----:B------:R1:W5:Y:S01]  /*55d0*/  @P2 LDG.E.EL R4, desc[UR6][R2.64] ;  /* 0x0000000602042981 */ /* 0x000362000c2e1900 */
[-C--:B------:R-:W-:Y:S02]  /*55e0*/  FSETP.GEU.AND P1, PT, R36, R25.reuse, PT ;  /* 0x000000192400720b */ /* 0x080fe40003f2e000 */
[----:B------:R-:W-:Y:S02]  /*55f0*/  FSETP.NAN.AND P0, PT, R25, R25, PT ;  /* 0x000000191900720b */ /* 0x000fe40003f08000 */
[----:B------:R-:W-:-:S09]  /*5600*/  P2R R38, PR, RZ, 0x2 ;  /* 0x00000002ff267803 */ /* 0x000fd20000000000 */
[----:B------:R-:W-:Y:S02]  /*5610*/  @P1 SEL R25, R25, R36, P0 ;  /* 0x0000002419191207 */ /* 0x000fe40000000000 */
[-C--:B------:R-:W-:Y:S02]  /*5620*/  FSETP.GEU.AND P1, PT, R41, R26.reuse, PT ;  /* 0x0000001a2900720b */ /* 0x080fe40003f2e000 */
[----:B------:R-:W-:Y:S02]  /*5630*/  FSETP.NAN.AND P0, PT, R26, R26, PT ;  /* 0x0000001a1a00720b */ /* 0x000fe40003f08000 */
[----:B------:R-:W-:-:S09]  /*5640*/  P2R R36, PR, RZ, 0x2 ;  /* 0x00000002ff247803 */ /* 0x000fd20000000000 */
[----:B------:R-:W-:Y:S02]  /*5650*/  @P1 SEL R26, R26, R41, P0 ;  /* 0x000000291a1a1207 */ /* 0x000fe40000000000 */
[-C--:B------:R-:W-:Y:S02]  /*5660*/  FSETP.GEU.AND P1, PT, R32, R19.reuse, PT ;  /* 0x000000132000720b */ /* 0x080fe40003f2e000 */
[----:B------:R-:W-:Y:S01]  /*5670*/  FSETP.NAN.AND P0, PT, R19, R19, PT ;  /* 0x000000131300720b */ /* 0x000fe20003f08000 */
[----:B------:R-:W1:Y:S01]  /*5680*/  S2UR UR5, SR_CgaCtaId ;  /* 0x00000000000579c3 */ /* 0x000e620000008800 */
[----:B------:R-:W-:-:S09]  /*5690*/  P2R R41, PR, RZ, 0x2 ;  /* 0x00000002ff297803 */ /* 0x000fd20000000000 */
[----:B------:R-:W-:Y:S01]  /*56a0*/  @P1 SEL R19, R19, R32, P0 ;  /* 0x0000002013131207 */ /* 0x000fe20000000000 */
[----:B-1----:R-:W-:Y:S01]  /*56b0*/  IMAD.SHL.U32 R2, R12, 0x100, RZ ;  /* 0x000001000c027824 */ /* 0x002fe200078e00ff */
[----:B------:R-:W-:-:S04]  /*56c0*/  UMOV UR4, 0x400 ;  /* 0x0000040000047882 */ /* 0x000fc80000000000 */
[----:B------:R-:W-:Y:S01]  /*56d0*/  LOP3.LUT R3, R2, 0xf00, RZ, 0xc0, !PT ;  /* 0x00000f0002037812 */ /* 0x000fe200078ec0ff */
[----:B0-----:R-:W-:-:S03]  /*56e0*/  UPRMT UR4, UR5, 0x654, UR4 ;  /* 0x0000065405047896 */ /* 0x001fc60008000004 */
[----:B------:R-:W-:Y:S01]  /*56f0*/  LOP3.LUT R17, R3, R0, RZ, 0xfc, !PT ;  /* 0x0000000003117212 */ /* 0x000fe200078efcff */
[----:B------:R-:W-:-:S05]  /*5700*/  IMAD.SHL.U32 R18, R12, 0x4, RZ ;  /* 0x000000040c127824 */ /* 0x000fca00078e00ff */
[C---:B------:R-:W-:Y:S02]  /*5710*/  LOP3.LUT R2, R18.reuse, 0xfc, RZ, 0xc0, !PT ;  /* 0x000000fc12027812 */ /* 0x040fe400078ec0ff */
[----:B------:R-:W-:Y:S02]  /*5720*/  LOP3.LUT R18, R18, 0x3fc, RZ, 0xc0, !PT ;  /* 0x000003fc12127812 */ /* 0x000fe400078ec0ff */
[----:B------:R-:W-:-:S04]  /*5730*/  PRMT R8, R2, 0x6540, R13 ;  /* 0x0000654002087816 */ /* 0x000fc8000000000d */
[----:B------:R-:W-:Y:S02]  /*5740*/  SHF.R.S32.HI R5, RZ, 0x1f, R8 ;  /* 0x0000001fff057819 */ /* 0x000fe40000011408 */
[----:B--2---:R-:W-:-:S04]  /*5750*/  SEL R22, R14, 0xff800000, P4 ;  /* 0xff8000000e167807 */ /* 0x004fc80002000000 */
[----:B------:R-:W-:Y:S02]  /*5760*/  FSETP.GEU.AND P0, PT, R39, R22, PT ;  /* 0x000000162700720b */ /* 0x000fe40003f0e000 */
[----:B------:R-:W-:Y:S02]  /*5770*/  FSETP.GEU.AND P4, PT, R31, R24, PT ;  /* 0x000000181f00720b */ /* 0x000fe40003f8e000 */
[----:B------:R-:W-:Y:S02]  /*5780*/  FSETP.NAN.AND P1, PT, R22, R22, PT ;  /* 0x000000161600720b */ /* 0x000fe40003f28000 */
[----:B---3--:R-:W-:-:S04]  /*5790*/  SEL R10, R10, 0xff800000, P6 ;  /* 0xff8000000a0a7807 */ /* 0x008fc80003000000 */
[----:B------:R-:W-:Y:S02]  /*57a0*/  FSETP.GEU.AND P3, PT, R35, R10, PT ;  /* 0x0000000a2300720b */ /* 0x000fe40003f6e000 */
[----:B----4-:R-:W-:Y:S02]  /*57b0*/  SEL R11, R9, 0xff800000, P5 ;  /* 0xff800000090b7807 */ /* 0x010fe40002800000 */
[----:B------:R-:W-:Y:S02]  /*57c0*/  @P0 SEL R22, R22, R39, P1 ;  /* 0x0000002716160207 */ /* 0x000fe40000800000 */
[----:B------:R-:W-:Y:S02]  /*57d0*/  FSETP.NAN.AND P1, PT, R24, R24, PT ;  /* 0x000000181800720b */ /* 0x000fe40003f28000 */
[----:B-----5:R-:W-:Y:S02]  /*57e0*/  SEL R32, R4, 0xff800000, P2 ;  /* 0xff80000004207807 */ /* 0x020fe40001000000 */
[----:B------:R-:W-:-:S02]  /*57f0*/  FSETP.GEU.AND P2, PT, R30, R11, PT ;  /* 0x0000000b1e00720b */ /* 0x000fc40003f4e000 */
[----:B------:R-:W-:Y:S02]  /*5800*/  @P4 SEL R24, R24, R31, P1 ;  /* 0x0000001f18184207 */ /* 0x000fe40000800000 */
[----:B------:R-:W-:-:S04]  /*5810*/  FSETP.NAN.AND P1, PT, R10, R10, PT ;  /* 0x0000000a0a00720b */ /* 0x000fc80003f28000 */
[----:B------:R-:W-:Y:S02]  /*5820*/  @P3 SEL R10, R10, R35, P1 ;  /* 0x000000230a0a3207 */ /* 0x000fe40000800000 */
[----:B------:R-:W-:-:S04]  /*5830*/  FSETP.NAN.AND P1, PT, R11, R11, PT ;  /* 0x0000000b0b00720b */ /* 0x000fc80003f28000 */
[----:B------:R-:W-:Y:S02]  /*5840*/  @P2 SEL R11, R11, R30, P1 ;  /* 0x0000001e0b0b2207 */ /* 0x000fe40000800000 */
[-C--:B------:R-:W-:Y:S02]  /*5850*/  FSETP.GEU.AND P1, PT, R33, R32.reuse, PT ;  /* 0x000000202100720b */ /* 0x080fe40003f2e000 */
[----:B------:R-:W-:Y:S02]  /*5860*/  LEA.HI R14, R3, UR4, RZ, 0x1c ;  /* 0x00000004030e7c11 */ /* 0x000fe4000f8fe0ff */
[----:B------:R-:W-:Y:S02]  /*5870*/  FSETP.NAN.AND P5, PT, R32, R32, PT ;  /* 0x000000202000720b */ /* 0x000fe40003fa8000 */
[----:B------:R-:W-:Y:S02]  /*5880*/  P2R R35, PR, RZ, 0x8 ;  /* 0x00000008ff237803 */ /* 0x000fe40000000000 */
[----:B------:R-:W-:Y:S01]  /*5890*/  ISETP.NE.AND P3, PT, R109, RZ, PT ;  /* 0x000000ff6d00720c */ /* 0x000fe20003f65270 */
[----:B------:R-:W-:-:S04]  /*58a0*/  IMAD R109, R17, 0x4, R14 ;  /* 0x00000004116d7824 */ /* 0x000fc800078e020e */
[----:B------:R-:W-:Y:S01]  /*58b0*/  @P1 SEL R32, R32, R33, P5 ;  /* 0x0000002120201207 */ /* 0x000fe20002800000 */
[----:B------:R0:W-:Y:S04]  /*58c0*/  STS [R109], R16 ;  /* 0x000000106d007388 */ /* 0x0001e80000000800 */
[----:B------:R-:W-:Y:S04]  /*58d0*/  STS [R109+0x40], R28 ;  /* 0x0000401c6d007388 */ /* 0x000fe80000000800 */
        /* <DEDUP_REMOVED lines=8> */
[----:B------:R1:W-:Y:S04]  /*5960*/  STS [R109+0x280], R19 ;  /* 0x000280136d007388 */ /* 0x0003e80000000800 */
[----:B------:R-:W-:Y:S04]  /*5970*/  STS [R109+0x2c0], R22 ;  /* 0x0002c0166d007388 */ /* 0x000fe80000000800 */
[----:B------:R-:W-:Y:S04]  /*5980*/  STS [R109+0x300], R24 ;  /* 0x000300186d007388 */ /* 0x000fe80000000800 */
[----:B------:R2:W-:Y:S04]  /*5990*/  STS [R109+0x340], R10 ;  /* 0x0003400a6d007388 */ /* 0x0005e80000000800 */
[----:B------:R-:W-:Y:S04]  /*59a0*/  STS [R109+0x380], R11 ;  /* 0x0003800b6d007388 */ /* 0x000fe80000000800 */
[----:B------:R-:W-:Y:S01]  /*59b0*/  STS [R109+0x3c0], R32 ;  /* 0x0003c0206d007388 */ /* 0x000fe20000000800 */
[----:B------:R-:W-:-:S04]  /*59c0*/  SHF.R.U32.HI R3, RZ, 0x2, R12 ;  /* 0x00000002ff037819 */ /* 0x000fc8000001160c */
[----:B------:R-:W-:Y:S02]  /*59d0*/  LOP3.LUT R3, R3, 0x30, RZ, 0xc0, !PT ;  /* 0x0000003003037812 */ /* 0x000fe400078ec0ff */
[----:B------:R-:W-:Y:S02]  /*59e0*/  P2R R33, PR, RZ, 0x2 ;  /* 0x00000002ff217803 */ /* 0x000fe40000000000 */
[----:B------:R-:W-:Y:S01]  /*59f0*/  ISETP.NE.AND P1, PT, R131, RZ, PT ;  /* 0x000000ff8300720c */ /* 0x000fe20003f25270 */
[----:B------:R-:W-:-:S03]  /*5a00*/  VIADD R3, R3, UR4 ;  /* 0x0000000403037c36 */ /* 0x000fc60008000000 */
[----:B------:R-:W-:Y:S01]  /*5a10*/  P2R R165, PR, RZ, 0x2 ;  /* 0x00000002ffa57803 */ /* 0x000fe20000000000 */
[----:B------:R-:W-:Y:S01]  /*5a20*/  IMAD R4, R18, 0x4, R3 ;  /* 0x0000000412047824 */ /* 0x000fe200078e0203 */
[----:B------:R-:W-:Y:S01]  /*5a30*/  ISETP.NE.AND P1, PT, R119, RZ, PT ;  /* 0x000000ff7700720c */ /* 0x000fe20003f25270 */
[----:B------:R-:W3:Y:S01]  /*5a40*/  LDC.64 R2, c[0x0][0x218] ;  /* 0x00008600ff027b82 */ /* 0x000ee20000000a00 */
[----:B------:R-:W-:-:S07]  /*5a50*/  LEA.HI R9, R5, R8, RZ, 0x6 ;  /* 0x0000000805097211 */ /* 0x000fce00078f30ff */
[----:B------:R-:W-:Y:S01]  /*5a60*/  BAR.SYNC.DEFER_BLOCKING 0x0 ;  /* 0x0000000000007b1d */ /* 0x000fe20000010000 */
[----:B------:R-:W-:Y:S02]  /*5a70*/  P2R R164, PR, RZ, 0x2 ;  /* 0x00000002ffa47803 */ /* 0x000fe40000000000 */
[----:B------:R-:W-:-:S04]  /*5a80*/  ISETP.NE.AND P1, PT, R120, RZ, PT ;  /* 0x000000ff7800720c */ /* 0x000fc80003f25270 */
[----:B------:R-:W-:Y:S02]  /*5a90*/  P2R R163, PR, RZ, 0x2 ;  /* 0x00000002ffa37803 */ /* 0x000fe40000000000 */
[----:B------:R-:W-:-:S04]  /*5aa0*/  ISETP.NE.AND P1, PT, R121, RZ, PT ;  /* 0x000000ff7900720c */ /* 0x000fc80003f25270 */
[----:B------:R-:W-:Y:S01]  /*5ab0*/  P2R R162, PR, RZ, 0x2 ;  /* 0x00000002ffa27803 */ /* 0x000fe20000000000 */
[----:B------:R-:W4:Y:S01]  /*5ac0*/  LDS.128 R4, [R4] ;  /* 0x0000000004047984 */ /* 0x000f220000000c00 */
[----:B------:R-:W-:Y:S01]  /*5ad0*/  ISETP.NE.AND P1, PT, R122, RZ, PT ;  /* 0x000000ff7a00720c */ /* 0x000fe20003f25270 */
[----:B0-----:R-:W-:Y:S01]  /*5ae0*/  IMAD.SHL.U32 R16, R9, 0x100, RZ ;  /* 0x0000010009107824 */ /* 0x001fe200078e00ff */
[----:B-1----:R-:W-:Y:S02]  /*5af0*/  SHF.R.U32.HI R19, RZ, 0x6, R12 ;  /* 0x00000006ff137819 */ /* 0x002fe4000001160c */
[----:B------:R-:W-:Y:S02]  /*5b00*/  P2R R161, PR, RZ, 0x2 ;  /* 0x00000002ffa17803 */ /* 0x000fe40000000000 */
[----:B------:R-:W-:Y:S02]  /*5b10*/  ISETP.NE.AND P1, PT, R123, RZ, PT ;  /* 0x000000ff7b00720c */ /* 0x000fe40003f25270 */
[----:B------:R-:W-:-:S02]  /*5b20*/  P2R R39, PR, RZ, 0x1 ;  /* 0x00000001ff277803 */ /* 0x000fc40000000000 */
[----:B------:R-:W-:Y:S02]  /*5b30*/  ISETP.NE.AND P0, PT, R138, RZ, PT ;  /* 0x000000ff8a00720c */ /* 0x000fe40003f05270 */
[----:B--2---:R-:W-:Y:S02]  /*5b40*/  SGXT.U32 R10, R19, 0x2 ;  /* 0x00000002130a781a */ /* 0x004fe40000000000 */
[----:B------:R-:W-:Y:S02]  /*5b50*/  P2R R138, PR, RZ, 0x2 ;  /* 0x00000002ff8a7803 */ /* 0x000fe40000000000 */
[----:B------:R-:W-:Y:S02]  /*5b60*/  ISETP.NE.AND P1, PT, R134, RZ, PT ;  /* 0x000000ff8600720c */ /* 0x000fe40003f25270 */
[----:B------:R-:W-:Y:S02]  /*5b70*/  LOP3.LUT R9, R9, 0xffffffc0, RZ, 0xc0, !PT ;  /* 0xffffffc009097812 */ /* 0x000fe400078ec0ff */
[----:B------:R-:W-:-:S02]  /*5b80*/  LOP3.LUT R16, R16, 0xffffc000, RZ, 0xc0, !PT ;  /* 0xffffc00010107812 */ /* 0x000fc400078ec0ff */
[----:B------:R-:W-:Y:S02]  /*5b90*/  ISETP.NE.AND P6, PT, R135, RZ, PT ;  /* 0x000000ff8700720c */ /* 0x000fe40003fc5270 */
[----:B------:R-:W-:Y:S02]  /*5ba0*/  LOP3.LUT R19, R15, R10, RZ, 0xfc, !PT ;  /* 0x0000000a0f137212 */ /* 0x000fe400078efcff */
[----:B------:R-:W-:Y:S02]  /*5bb0*/  ISETP.GE.AND P5, PT, R8, 0x100, PT ;  /* 0x000001000800780c */ /* 0x000fe40003fa6270 */
[----:B------:R-:W-:Y:S02]  /*5bc0*/  P2R R134, PR, RZ, 0x2 ;  /* 0x00000002ff867803 */ /* 0x000fe40000000000 */
[----:B------:R-:W-:Y:S02]  /*5bd0*/  IADD3 R16, R16, R8, -R9 ;  /* 0x0000000810107210 */ /* 0x000fe40007ffe809 */
[----:B------:R-:W-:-:S02]  /*5be0*/  SEL R29, RZ, 0x1, !P6 ;  /* 0x00000001ff1d7807 */ /* 0x000fc40007000000 */
[----:B------:R-:W-:Y:S02]  /*5bf0*/  ISETP.NE.AND P1, PT, R124, RZ, PT ;  /* 0x000000ff7c00720c */ /* 0x000fe40003f25270 */
[----:B------:R-:W-:Y:S02]  /*5c00*/  LOP3.LUT R8, R18, 0x400, RZ, 0xfc, !PT ;  /* 0x0000040012087812 */ /* 0x000fe400078efcff */
[C---:B------:R-:W-:Y:S01]  /*5c10*/  ISETP.LT.AND P6, PT, R19.reuse, 0x100, !P5 ;  /* 0x000001001300780c */ /* 0x040fe20006fc1270 */
[----:B------:R-:W-:Y:S01]  /*5c20*/  IMAD R21, R19, 0x40, R16 ;  /* 0x0000004013157824 */ /* 0x000fe200078e0210 */
[----:B------:R-:W-:Y:S02]  /*5c30*/  P2R R131, PR, RZ, 0x2 ;  /* 0x00000002ff837803 */ /* 0x000fe40000000000 */
[----:B------:R-:W-:Y:S02]  /*5c40*/  SHF.R.U32.HI R8, RZ, 0x4, R8 ;  /* 0x00000004ff087819 */ /* 0x000fe40000011608 */
[----:B------:R-:W-:Y:S01]  /*5c50*/  ISETP.NE.AND P1, PT, R125, RZ, PT ;  /* 0x000000ff7d00720c */ /* 0x000fe20003f25270 */
[----:B---3--:R-:W-:Y:S01]  /*5c60*/  IMAD.WIDE R20, R21, 0x4, R2 ;  /* 0x0000000415147825 */ /* 0x008fe200078e0202 */
[----:B------:R-:W-:-:S02]  /*5c70*/  LOP3.LUT R8, R8, 0x70, RZ, 0xc0, !PT ;  /* 0x0000007008087812 */ /* 0x000fc400078ec0ff */
[----:B------:R-:W-:Y:S02]  /*5c80*/  P2R R124, PR, RZ, 0x2 ;  /* 0x00000002ff7c7803 */ /* 0x000fe40000000000 */
[----:B------:R-:W-:Y:S01]  /*5c90*/  ISETP.NE.AND P1, PT, R126, RZ, PT ;  /* 0x000000ff7e00720c */ /* 0x000fe20003f25270 */
[----:B------:R-:W-:Y:S01]  /*5ca0*/  VIADD R9, R8, UR4 ;  /* 0x0000000408097c36 */ /* 0x000fe20008000000 */
[----:B----4-:R0:W-:Y:S02]  /*5cb0*/  @P6 STG.E.128 desc[UR6][R20.64], R4 ;  /* 0x0000000414006986 */ /* 0x0101e4000c101d06 */
[----:B------:R-:W-:Y:S02]  /*5cc0*/  P2R R123, PR, RZ, 0x2 ;  /* 0x00000002ff7b7803 */ /* 0x000fe40000000000 */
[----:B------:R-:W-:Y:S01]  /*5cd0*/  ISETP.NE.AND P1, PT, R113, RZ, PT ;  /* 0x000000ff7100720c */ /* 0x000fe20003f25270 */
[----:B------:R-:W-:-:S03]  /*5ce0*/  IMAD R9, R18, 0x4, R9 ;  /* 0x0000000412097824 */ /* 0x000fc600078e0209 */
[----:B------:R-:W-:Y:S02]  /*5cf0*/  P2R R122, PR, RZ, 0x2 ;  /* 0x00000002ff7a7803 */ /* 0x000fe40000000000 */
[----:B------:R-:W-:Y:S01]  /*5d00*/  ISETP.NE.AND P1, PT, R114, RZ, PT ;  /* 0x000000ff7200720c */ /* 0x000fe20003f25270 */
[----:B------:R-:W1:Y:S01]  /*5d10*/  LDS.128 R8, [R9+0x1000] ;  /* 0x0010000009087984 */ /* 0x000e620000000c00 */
[----:B0-----:R-:W-:-:S04]  /*5d20*/  LOP3.LUT R4, R18, 0x800, RZ, 0xfc, !PT ;  /* 0x0000080012047812 */ /* 0x001fc800078efcff */
[----:B------:R-:W-:Y:S02]  /*5d30*/  SHF.R.U32.HI R4, RZ, 0x4, R4 ;  /* 0x00000004ff047819 */ /* 0x000fe40000011604 */
[----:B------:R-:W-:Y:S02]  /*5d40*/  P2R R121, PR, RZ, 0x2 ;  /* 0x00000002ff797803 */ /* 0x000fe40000000000 */
[----:B------:R-:W-:Y:S02]  /*5d50*/  LOP3.LUT R4, R4, 0xb0, RZ, 0xc0, !PT ;  /* 0x000000b004047812 */ /* 0x000fe400078ec0ff */
[----:B------:R-:W-:-:S03]  /*5d60*/  ISETP.NE.AND P1, PT, R115, RZ, PT ;  /* 0x000000ff7300720c */ /* 0x000fc60003f25270 */
[----:B------:R-:W-:Y:S01]  /*5d70*/  VIADD R5, R4, UR4 ;  /* 0x0000000404057c36 */ /* 0x000fe20008000000 */
[----:B------:R-:W-:Y:S02]  /*5d80*/  P2R R120, PR, RZ, 0x2 ;  /* 0x00000002ff787803 */ /* 0x000fe40000000000 */
[----:B------:R-:W-:Y:S01]  /*5d90*/  ISETP.NE.AND P1, PT, R116, RZ, PT ;  /* 0x000000ff7400720c */ /* 0x000fe20003f25270 */
[----:B------:R-:W-:-:S03]  /*5da0*/  IMAD R5, R18, 0x4, R5 ;  /* 0x0000000412057824 */ /* 0x000fc600078e0205 */
[----:B------:R-:W-:Y:S02]  /*5db0*/  P2R R119, PR, RZ, 0x2 ;  /* 0x00000002ff777803 */ /* 0x000fe40000000000 */
[----:B------:R-:W-:Y:S01]  /*5dc0*/  ISETP.NE.AND P1, PT, R117, RZ, PT ;  /* 0x000000ff7500720c */ /* 0x000fe20003f25270 */
[----:B------:R-:W0:Y:S03]  /*5dd0*/  LDS.128 R4, [R5+0x2000] ;  /* 0x0020000005047984 */ /* 0x000e260000000c00 */
[----:B------:R-:W-:Y:S02]  /*5de0*/  P2R R117, PR, RZ, 0x2 ;  /* 0x00000002ff757803 */ /* 0x000fe40000000000 */
[----:B------:R-:W-:Y:S02]  /*5df0*/  ISETP.NE.AND P1, PT, R118, RZ, PT ;  /* 0x000000ff7600720c */ /* 0x000fe40003f25270 */
[----:B------:R-:W-:-:S02]  /*5e00*/  LOP3.LUT R25, R19, 0x4, RZ, 0xfc, !PT ;  /* 0x0000000413197812 */ /* 0x000fc400078efcff */
[----:B------:R-:W-:Y:S02]  /*5e10*/  P2R R116, PR, RZ, 0x2 ;  /* 0x00000002ff747803 */ /* 0x000fe40000000000 */
[----:B------:R-:W-:Y:S02]  /*5e20*/  ISETP.NE.AND P1, PT, R127, RZ, PT ;  /* 0x000000ff7f00720c */ /* 0x000fe40003f25270 */
[C---:B------:R-:W-:Y:S02]  /*5e30*/  ISETP.LT.AND P6, PT, R25.reuse, 0x100, !P5 ;  /* 0x000001001900780c */ /* 0x040fe40006fc1270 */
[----:B------:R-:W-:Y:S02]  /*5e40*/  P2R R115, PR, RZ, 0x2 ;  /* 0x00000002ff737803 */ /* 0x000fe40000000000 */
[----:B------:R-:W-:Y:S01]  /*5e50*/  ISETP.NE.AND P1, PT, R128, RZ, PT ;  /* 0x000000ff8000720c */ /* 0x000fe20003f25270 */
[----:B------:R-:W-:-:S03]  /*5e60*/  IMAD R23, R25, 0x40, R16 ;  /* 0x0000004019177824 */ /* 0x000fc600078e0210 */
[----:B------:R-:W-:Y:S02]  /*5e70*/  P2R R114, PR, RZ, 0x2 ;  /* 0x00000002ff727803 */ /* 0x000fe40000000000 */
[----:B------:R-:W-:Y:S01]  /*5e80*/  ISETP.NE.AND P1, PT, R129, RZ, PT ;  /* 0x000000ff8100720c */ /* 0x000fe20003f25270 */
[----:B------:R-:W-:Y:S01]  /*5e90*/  IMAD.WIDE R22, R23, 0x4, R2 ;  /* 0x0000000417167825 */ /* 0x000fe200078e0202 */
[----:B------:R-:W-:Y:S02]  /*5ea0*/  LOP3.LUT R25, R19, 0x8, RZ, 0xfc, !PT ;  /* 0x0000000813197812 */ /* 0x000fe400078efcff */
[----:B------:R-:W-:Y:S02]  /*5eb0*/  P2R R113, PR, RZ, 0x2 ;  /* 0x00000002ff717803 */ /* 0x000fe40000000000 */
[----:B------:R-:W-:Y:S01]  /*5ec0*/  ISETP.NE.AND P1, PT, R130, RZ, PT ;  /* 0x000000ff8200720c */ /* 0x000fe20003f25270 */
[----:B-1----:R1:W-:Y:S01]  /*5ed0*/  @P6 STG.E.128 desc[UR6][R22.64], R8 ;  /* 0x0000000816006986 */ /* 0x0023e2000c101d06 */
[C---:B------:R-:W-:Y:S01]  /*5ee0*/  ISETP.LT.AND P6, PT, R25.reuse, 0x100, !P5 ;  /* 0x000001001900780c */ /* 0x040fe20006fc1270 */
[----:B------:R-:W-:-:S04]  /*5ef0*/  IMAD R21, R25, 0x40, R16 ;  /* 0x0000004019157824 */ /* 0x000fc800078e0210 */
[----:B------:R-:W-:Y:S01]  /*5f00*/  IMAD.WIDE R20, R21, 0x4, R2 ;  /* 0x0000000415147825 */ /* 0x000fe200078e0202 */
[----:B-1----:R-:W-:Y:S02]  /*5f10*/  SEL R8, RZ, 0x1, !P1 ;  /* 0x00000001ff087807 */ /* 0x002fe40004800000 */
[----:B------:R-:W-:-:S04]  /*5f20*/  ISETP.NE.AND P1, PT, R113, RZ, PT ;  /* 0x000000ff7100720c */ /* 0x000fc80003f25270 */
[----:B------:R-:W-:Y:S02]  /*5f30*/  SEL R9, RZ, 0x1, !P1 ;  /* 0x00000001ff097807 */ /* 0x000fe40004800000 */
[----:B------:R-:W-:-:S04]  /*5f40*/  ISETP.NE.AND P1, PT, R114, RZ, PT ;  /* 0x000000ff7200720c */ /* 0x000fc80003f25270 */
[----:B------:R-:W-:Y:S02]  /*5f50*/  SEL R10, RZ, 0x1, !P1 ;  /* 0x00000001ff0a7807 */ /* 0x000fe40004800000 */
[----:B------:R-:W-:Y:S01]  /*5f60*/  ISETP.NE.AND P1, PT, R115, RZ, PT ;  /* 0x000000ff7300720c */ /* 0x000fe20003f25270 */
[----:B0-----:R0:W-:Y:S01]  /*5f70*/  @P6 STG.E.128 desc[UR6][R20.64], R4 ;  /* 0x0000000414006986 */ /* 0x0011e2000c101d06 */
[----:B------:R-:W-:Y:S02]  /*5f80*/  ISETP.NE.AND P6, PT, R51, RZ, PT ;  /* 0x000000ff3300720c */ /* 0x000fe40003fc5270 */
[----:B------:R-:W-:-:S04]  /*5f90*/  SEL R11, RZ, 0x1, !P1 ;  /* 0x00000001ff0b7807 */ /* 0x000fc80004800000 */
[----:B------:R-:W-:Y:S02]  /*5fa0*/  SEL R11, R11, 0x2, P6 ;  /* 0x000000020b0b7807 */ /* 0x000fe40003000000 */
[----:B------:R-:W-:-:S04]  /*5fb0*/  ISETP.NE.AND P6, PT, R84, RZ, PT ;  /* 0x000000ff5400720c */ /* 0x000fc80003fc5270 */
[----:B------:R-:W-:Y:S02]  /*5fc0*/  P2R R84, PR, RZ, 0x40 ;  /* 0x00000040ff547803 */ /* 0x000fe40000000000 */
        /* <DEDUP_REMOVED lines=30> */
[----:B------:R-:W-:Y:S02]  /*61b0*/  ISETP.NE.AND P6, PT, R60, RZ, PT ;  /* 0x000000ff3c00720c */ /* 0x000fe40003fc5270 */
[----:B------:R-:W-:Y:S02]  /*61c0*/  ISETP.NE.AND P1, PT, R116, RZ, PT ;  /* 0x000000ff7400720c */ /* 0x000fe40003f25270 */
[----:B------:R-:W-:Y:S02]  /*61d0*/  P2R R60, PR, RZ, 0x40 ;  /* 0x00000040ff3c7803 */ /* 0x000fe40000000000 */
[----:B------:R-:W-:Y:S02]  /*61e0*/  ISETP.NE.AND P6, PT, R59, RZ, PT ;  /* 0x000000ff3b00720c */ /* 0x000fe40003fc5270 */
[----:B------:R-:W-:-:S02]  /*61f0*/  SEL R22, RZ, 0x1, !P1 ;  /* 0x00000001ff167807 */ /* 0x000fc40004800000 */
[----:B------:R-:W-:Y:S02]  /*6200*/  P2R R51, PR, RZ, 0x40 ;  /* 0x00000040ff337803 */ /* 0x000fe40000000000 */
[----:B------:R-:W-:Y:S02]  /*6210*/  ISETP.NE.AND P6, PT, R58, RZ, PT ;  /* 0x000000ff3a00720c */ /* 0x000fe40003fc5270 */
[----:B------:R-:W-:Y:S02]  /*6220*/  ISETP.NE.AND P1, PT, R117, RZ, PT ;  /* 0x000000ff7500720c */ /* 0x000fe40003f25270 */
[----:B------:R-:W-:Y:S02]  /*6230*/  P2R R40, PR, RZ, 0x20 ;  /* 0x00000020ff287803 */ /* 0x000fe40000000000 */
[----:B------:R-:W-:Y:S02]  /*6240*/  ISETP.NE.AND P5, PT, R50, RZ, PT ;  /* 0x000000ff3200720c */ /* 0x000fe40003fa5270 */
[----:B------:R-:W-:-:S02]  /*6250*/  P2R R50, PR, RZ, 0x40 ;  /* 0x00000040ff327803 */ /* 0x000fc40000000000 */
[----:B------:R-:W-:Y:S02]  /*6260*/  SEL R23, RZ, 0x1, !P1 ;  /* 0x00000001ff177807 */ /* 0x000fe40004800000 */
[----:B------:R-:W-:Y:S02]  /*6270*/  ISETP.NE.AND P6, PT, R57, RZ, PT ;  /* 0x000000ff3900720c */ /* 0x000fe40003fc5270 */
[----:B------:R-:W-:Y:S02]  /*6280*/  ISETP.NE.AND P1, PT, R119, RZ, PT ;  /* 0x000000ff7700720c */ /* 0x000fe40003f25270 */
[----:B------:R-:W-:Y:S02]  /*6290*/  P2R R49, PR, RZ, 0x40 ;  /* 0x00000040ff317803 */ /* 0x000fe40000000000 */
[----:B------:R-:W-:Y:S02]  /*62a0*/  SEL R24, RZ, 0x1, !P1 ;  /* 0x00000001ff187807 */ /* 0x000fe40004800000 */
[----:B------:R-:W-:-:S02]  /*62b0*/  ISETP.NE.AND P6, PT, R56, RZ, PT ;  /* 0x000000ff3800720c */ /* 0x000fc40003fc5270 */
[----:B------:R-:W-:Y:S02]  /*62c0*/  ISETP.NE.AND P1, PT, R120, RZ, PT ;  /* 0x000000ff7800720c */ /* 0x000fe40003f25270 */
[----:B------:R-:W-:Y:S02]  /*62d0*/  P2R R32, PR, RZ, 0x40 ;  /* 0x00000040ff207803 */ /* 0x000fe40000000000 */
[----:B------:R-:W-:Y:S02]  /*62e0*/  SEL R25, RZ, 0x1, !P1 ;  /* 0x00000001ff197807 */ /* 0x000fe40004800000 */
[----:B------:R-:W-:Y:S02]  /*62f0*/  ISETP.NE.AND P6, PT, R55, RZ, PT ;  /* 0x000000ff3700720c */ /* 0x000fe40003fc5270 */
[----:B------:R-:W-:Y:S02]  /*6300*/  ISETP.NE.AND P1, PT, R121, RZ, PT ;  /* 0x000000ff7900720c */ /* 0x000fe40003f25270 */
[----:B------:R-:W-:-:S02]  /*6310*/  P2R R28, PR, RZ, 0x40 ;  /* 0x00000040ff1c7803 */ /* 0x000fc40000000000 */
[----:B------:R-:W-:Y:S02]  /*6320*/  SEL R26, RZ, 0x1, !P1 ;  /* 0x00000001ff1a7807 */ /* 0x000fe40004800000 */
[----:B------:R-:W-:Y:S02]  /*6330*/  ISETP.NE.AND P6, PT, R54, RZ, PT ;  /* 0x000000ff3600720c */ /* 0x000fe40003fc5270 */
[----:B------:R-:W-:Y:S02]  /*6340*/  ISETP.NE.AND P1, PT, R122, RZ, PT ;  /* 0x000000ff7a00720c */ /* 0x000fe40003f25270 */
[----:B0-----:R-:W-:Y:S02]  /*6350*/  P2R R21, PR, RZ, 0x40 ;  /* 0x00000040ff157803 */ /* 0x001fe40000000000 */
[----:B------:R-:W-:Y:S02]  /*6360*/  SEL R27, RZ, 0x1, !P1 ;  /* 0x00000001ff1b7807 */ /* 0x000fe40004800000 */
[----:B------:R-:W-:-:S02]  /*6370*/  ISETP.NE.AND P6, PT, R52, RZ, PT ;  /* 0x000000ff3400720c */ /* 0x000fc40003fc5270 */
[----:B------:R-:W-:Y:S02]  /*6380*/  ISETP.NE.AND P1, PT, R123, RZ, PT ;  /* 0x000000ff7b00720c */ /* 0x000fe40003f25270 */
[----:B------:R-:W-:Y:S02]  /*6390*/  P2R R20, PR, RZ, 0x40 ;  /* 0x00000040ff147803 */ /* 0x000fe40000000000 */
[----:B------:R-:W-:Y:S02]  /*63a0*/  SEL R4, RZ, 0x1, !P1 ;  /* 0x00000001ff047807 */ /* 0x000fe40004800000 */
[----:B------:R-:W-:Y:S02]  /*63b0*/  ISETP.NE.AND P6, PT, R53, RZ, PT ;  /* 0x000000ff3500720c */ /* 0x000fe40003fc5270 */
[----:B------:R-:W-:Y:S02]  /*63c0*/  ISETP.NE.AND P1, PT, R124, RZ, PT ;  /* 0x000000ff7c00720c */ /* 0x000fe40003f25270 */
[----:B------:R-:W-:-:S02]  /*63d0*/  SEL R4, R4, 0x2, P6 ;  /* 0x0000000204047807 */ /* 0x000fc40003000000 */
[----:B------:R-:W-:Y:S02]  /*63e0*/  SEL R5, RZ, 0x1, !P1 ;  /* 0x00000001ff057807 */ /* 0x000fe40004800000 */
[----:B------:R-:W-:Y:S02]  /*63f0*/  ISETP.NE.AND P6, PT, R20, RZ, PT ;  /* 0x000000ff1400720c */ /* 0x000fe40003fc5270 */
[----:B------:R-:W-:Y:S02]  /*6400*/  ISETP.NE.AND P1, PT, R131, RZ, PT ;  /* 0x000000ff8300720c */ /* 0x000fe40003f25270 */
[----:B------:R-:W-:Y:S02]  /*6410*/  SEL R5, R5, 0x2, P6 ;  /* 0x0000000205057807 */ /* 0x000fe40003000000 */
[----:B------:R-:W-:Y:S02]  /*6420*/  SEL R6, RZ, 0x1, !P1 ;  /* 0x00000001ff067807 */ /* 0x000fe40004800000 */
[----:B------:R-:W-:-:S02]  /*6430*/  ISETP.NE.AND P6, PT, R21, RZ, PT ;  /* 0x000000ff1500720c */ /* 0x000fc40003fc5270 */
[----:B------:R-:W-:Y:S02]  /*6440*/  ISETP.NE.AND P1, PT, R134, RZ, PT ;  /* 0x000000ff8600720c */ /* 0x000fe40003f25270 */
[----:B------:R-:W-:Y:S02]  /*6450*/  SEL R6, R6, 0x2, P6 ;  /* 0x0000000206067807 */ /* 0x000fe40003000000 */
[----:B------:R-:W-:Y:S02]  /*6460*/  SEL R7, RZ, 0x1, !P1 ;  /* 0x00000001ff077807 */ /* 0x000fe40004800000 */
[----:B------:R-:W-:Y:S02]  /*6470*/  ISETP.NE.AND P6, PT, R28, RZ, PT ;  /* 0x000000ff1c00720c */ /* 0x000fe40003fc5270 */
[----:B------:R-:W-:Y:S02]  /*6480*/  ISETP.NE.AND P1, PT, R138, RZ, PT ;  /* 0x000000ff8a00720c */ /* 0x000fe40003f25270 */
[----:B------:R-:W-:-:S02]  /*6490*/  SEL R7, R7, 0x2, P6 ;  /* 0x0000000207077807 */ /* 0x000fc40003000000 */
[----:B------:R-:W-:Y:S02]  /*64a0*/  SEL R29, R29, 0x2, P1 ;  /* 0x000000021d1d7807 */ /* 0x000fe40000800000 */
[----:B------:R-:W-:Y:S02]  /*64b0*/  ISETP.NE.AND P6, PT, R32, RZ, PT ;  /* 0x000000ff2000720c */ /* 0x000fe40003fc5270 */
[----:B------:R-:W-:Y:S02]  /*64c0*/  SEL R30, RZ, 0x1, !P0 ;  /* 0x00000001ff1e7807 */ /* 0x000fe40004000000 */
[----:B------:R-:W-:Y:S02]  /*64d0*/  ISETP.NE.AND P1, PT, R161, RZ, PT ;  /* 0x000000ffa100720c */ /* 0x000fe40003f25270 */
[----:B------:R-:W-:Y:S02]  /*64e0*/  SEL R29, R29, 0x3, P6 ;  /* 0x000000031d1d7807 */ /* 0x000fe40003000000 */
[----:B------:R-:W-:-:S02]  /*64f0*/  SEL R30, R30, 0x2, P1 ;  /* 0x000000021e1e7807 */ /* 0x000fc40000800000 */
[----:B------:R-:W-:Y:S02]  /*6500*/  ISETP.NE.AND P6, PT, R49, RZ, PT ;  /* 0x000000ff3100720c */ /* 0x000fe40003fc5270 */
[----:B------:R-:W-:Y:S02]  /*6510*/  ISETP.NE.AND P1, PT, R162, RZ, PT ;  /* 0x000000ffa200720c */ /* 0x000fe40003f25270 */
[----:B------:R-:W-:Y:S02]  /*6520*/  SEL R30, R30, 0x3, P6 ;  /* 0x000000031e1e7807 */ /* 0x000fe40003000000 */
[----:B------:R-:W-:Y:S02]  /*6530*/  SEL R8, R8, 0x2, P1 ;  /* 0x0000000208087807 */ /* 0x000fe40000800000 */
[----:B------:R-:W-:Y:S02]  /*6540*/  ISETP.NE.AND P6, PT, R50, RZ, PT ;  /* 0x000000ff3200720c */ /* 0x000fe40003fc5270 */
[----:B------:R-:W-:-:S02]  /*6550*/  ISETP.NE.AND P1, PT, R163, RZ, PT ;  /* 0x000000ffa300720c */ /* 0x000fc40003f25270 */
[----:B------:R-:W-:Y:S02]  /*6560*/  SEL R8, R8, 0x3, P6 ;  /* 0x0000000308087807 */ /* 0x000fe40003000000 */
[----:B------:R-:W-:Y:S02]  /*6570*/  SEL R9, R9, 0x2, P1 ;  /* 0x0000000209097807 */ /* 0x000fe40000800000 */
[----:B------:R-:W-:Y:S02]  /*6580*/  ISETP.NE.AND P6, PT, R51, RZ, PT ;  /* 0x000000ff3300720c */ /* 0x000fe40003fc5270 */
[----:B------:R-:W-:Y:S02]  /*6590*/  ISETP.NE.AND P1, PT, R164, RZ, PT ;  /* 0x000000ffa400720c */ /* 0x000fe40003f25270 */
[----:B------:R-:W-:Y:S02]  /*65a0*/  SEL R9, R9, 0x3, P6 ;  /* 0x0000000309097807 */ /* 0x000fe40003000000 */
[----:B------:R-:W-:-:S02]  /*65b0*/  SEL R10, R10, 0x2, P1 ;  /* 0x000000020a0a7807 */ /* 0x000fc40000800000 */
[----:B------:R-:W-:-:S04]  /*65c0*/  ISETP.NE.AND P6, PT, R60, RZ, PT ;  /* 0x000000ff3c00720c */ /* 0x000fc80003fc5270 */
[----:B------:R-:W-:Y:S02]  /*65d0*/  SEL R10, R10, 0x3, P6 ;  /* 0x000000030a0a7807 */ /* 0x000fe40003000000 */
[----:B------:R-:W-:Y:S02]  /*65e0*/  ISETP.NE.AND P6, PT, R61, RZ, PT ;  /* 0x000000ff3d00720c */ /* 0x000fe40003fc5270 */
[----:B------:R-:W-:Y:S02]  /*65f0*/  SEL R22, R22, 0x2, P5 ;  /* 0x0000000216167807 */ /* 0x000fe40002800000 */
[----:B------:R-:W-:Y:S02]  /*6600*/  SEL R11, R11, 0x3, P6 ;  /* 0x000000030b0b7807 */ /* 0x000fe40003000000 */
[----:B------:R-:W-:Y:S02]  /*6610*/  ISETP.NE.AND P6, PT, R62, RZ, PT ;  /* 0x000000ff3e00720c */ /* 0x000fe40003fc5270 */
[----:B------:R-:W-:-:S02]  /*6620*/  ISETP.NE.AND P1, PT, R165, RZ, PT ;  /* 0x000000ffa500720c */ /* 0x000fc40003f25270 */
[----:B------:R-:W-:Y:S02]  /*6630*/  SEL R22, R22, 0x3, P6 ;  /* 0x0000000316167807 */ /* 0x000fe40003000000 */
[----:B------:R-:W-:Y:S02]  /*6640*/  P2R R135, PR, RZ, 0x4 ;  /* 0x00000004ff877803 */ /* 0x000fe40000000000 */
[----:B------:R-:W-:Y:S02]  /*6650*/  SEL R23, R23, 0x2, P1 ;  /* 0x0000000217177807 */ /* 0x000fe40000800000 */
[----:B------:R-:W-:Y:S02]  /*6660*/  ISETP.NE.AND P6, PT, R63, RZ, PT ;  /* 0x000000ff3f00720c */ /* 0x000fe40003fc5270 */
[----:B------:R-:W-:Y:S02]  /*6670*/  ISETP.NE.AND P2, PT, R132, RZ, PT ;  /* 0x000000ff8400720c */ /* 0x000fe40003f45270 */
[----:B------:R-:W-:-:S02]  /*6680*/  SEL R23, R23, 0x3, P6 ;  /* 0x0000000317177807 */ /* 0x000fc40003000000 */
[----:B------:R-:W-:Y:S02]  /*6690*/  SEL R24, R24, 0x2, P2 ;  /* 0x0000000218187807 */ /* 0x000fe40001000000 */
[----:B------:R-:W-:Y:S02]  /*66a0*/  ISETP.NE.AND P6, PT, R64, RZ, PT ;  /* 0x000000ff4000720c */ /* 0x000fe40003fc5270 */
[----:B------:R-:W-:Y:S02]  /*66b0*/  P2R R31, PR, RZ, 0x10 ;  /* 0x00000010ff1f7803 */ /* 0x000fe40000000000 */
[----:B------:R-:W-:Y:S02]  /*66c0*/  SEL R24, R24, 0x3, P6 ;  /* 0x0000000318187807 */ /* 0x000fe40003000000 */
[----:B------:R-:W-:Y:S02]  /*66d0*/  SEL R25, R25, 0x2, P3 ;  /* 0x0000000219197807 */ /* 0x000fe40001800000 */
[----:B------:R-:W-:-:S02]  /*66e0*/  ISETP.NE.AND P6, PT, R65, RZ, PT ;  /* 0x000000ff4100720c */ /* 0x000fc40003fc5270 */
[----:B------:R-:W-:Y:S02]  /*66f0*/  ISETP.NE.AND P4, PT, R110, RZ, PT ;  /* 0x000000ff6e00720c */ /* 0x000fe40003f85270 */
[----:B------:R-:W-:Y:S02]  /*6700*/  SEL R25, R25, 0x3, P6 ;  /* 0x0000000319197807 */ /* 0x000fe40003000000 */
[----:B------:R-:W-:Y:S02]  /*6710*/  SEL R26, R26, 0x2, P4 ;  /* 0x000000021a1a7807 */ /* 0x000fe40002000000 */
[----:B------:R-:W-:Y:S02]  /*6720*/  ISETP.NE.AND P6, PT, R66, RZ, PT ;  /* 0x000000ff4200720c */ /* 0x000fe40003fc5270 */
[----:B------:R-:W-:Y:S02]  /*6730*/  ISETP.NE.AND P0, PT, R111, RZ, PT ;  /* 0x000000ff6f00720c */ /* 0x000fe40003f05270 */
[----:B------:R-:W-:-:S02]  /*6740*/  SEL R26, R26, 0x3, P6 ;  /* 0x000000031a1a7807 */ /* 0x000fc40003000000 */
[----:B------:R-:W-:Y:S02]  /*6750*/  SEL R27, R27, 0x2, P0 ;  /* 0x000000021b1b7807 */ /* 0x000fe40000000000 */
[----:B------:R-:W-:-:S04]  /*6760*/  ISETP.NE.AND P6, PT, R67, RZ, PT ;  /* 0x000000ff4300720c */ /* 0x000fc80003fc5270 */
        /* <DEDUP_REMOVED lines=83> */
[----:B------:R-:W-:Y:S02]  /*6ca0*/  ISETP.NE.AND P6, PT, R52, RZ, PT ;  /* 0x000000ff3400720c */ /* 0x000fe40003fc5270 */
[----:B------:R-:W-:Y:S02]  /*6cb0*/  ISETP.NE.AND P5, PT, R85, RZ, PT ;  /* 0x000000ff5500720c */ /* 0x000fe40003fa5270 */
[----:B------:R-:W-:Y:S02]  /*6cc0*/  SEL R9, R9, 0x5, P6 ;  /* 0x0000000509097807 */ /* 0x000fe40003000000 */
[----:B------:R-:W-:Y:S02]  /*6cd0*/  ISETP.NE.AND P6, PT, R53, RZ, PT ;  /* 0x000000ff3500720c */ /* 0x000fe40003fc5270 */
[----:B------:R-:W-:-:S02]  /*6ce0*/  SEL R11, R11, 0x4, P5 ;  /* 0x000000040b0b7807 */ /* 0x000fc40002800000 */
[----:B------:R-:W-:Y:S02]  /*6cf0*/  SEL R10, R10, 0x5, P6 ;  /* 0x000000050a0a7807 */ /* 0x000fe40003000000 */
[----:B------:R-:W-:Y:S02]  /*6d00*/  ISETP.NE.AND P6, PT, R54, RZ, PT ;  /* 0x000000ff3600720c */ /* 0x000fe40003fc5270 */
[----:B------:R-:W-:Y:S02]  /*6d10*/  ISETP.NE.AND P1, PT, R90, RZ, PT ;  /* 0x000000ff5a00720c */ /* 0x000fe40003f25270 */
        /* <DEDUP_REMOVED lines=25> */
[----:B------:R-:W-:Y:S02]  /*6eb0*/  ISETP.NE.AND P5, PT, R141, RZ, PT ;  /* 0x000000ff8d00720c */ /* 0x000fe40003fa5270 */
[----:B------:R-:W-:Y:S02]  /*6ec0*/  SEL R4, R4, 0x5, P6 ;  /* 0x0000000504047807 */ /* 0x000fe40003000000 */
[----:B------:R-:W-:Y:S02]  /*6ed0*/  ISETP.NE.AND P6, PT, R62, RZ, PT ;  /* 0x000000ff3e00720c */ /* 0x000fe40003fc5270 */
        /* <DEDUP_REMOVED lines=111> */
[----:B------:R-:W-:Y:S02]  /*75d0*/  LOP3.LUT R15, R15, R0, RZ, 0xfc, !PT ;  /* 0x000000000f0f7212 */ /* 0x000fe400078efcff */
[----:B------:R-:W-:Y:S02]  /*75e0*/  LOP3.LUT R0, R18, 0xc00, RZ, 0xfc, !PT ;  /* 0x00000c0012007812 */ /* 0x000fe400078efcff */
[----:B------:R-:W-:Y:S02]  /*75f0*/  SEL R29, R29, 0x8, P5 ;  /* 0x000000081d1d7807 */ /* 0x000fe40002800000 */
[----:B------:R-:W-:-:S02]  /*7600*/  ISETP.NE.AND P5, PT, R59, RZ, PT ;  /* 0x000000ff3b00720c */ /* 0x000fc40003fa5270 */
[----:B------:R-:W-:Y:S02]  /*7610*/  SHF.R.U32.HI R0, RZ, 0x4, R0 ;  /* 0x00000004ff007819 */ /* 0x000fe40000011600 */
[----:B------:R-:W-:Y:S02]  /*7620*/  SEL R30, R30, 0x8, P5 ;  /* 0x000000081e1e7807 */ /* 0x000fe40002800000 */
[----:B------:R-:W-:Y:S02]  /*7630*/  ISETP.NE.AND P5, PT, R60, RZ, PT ;  /* 0x000000ff3c00720c */ /* 0x000fe40003fa5270 */
[----:B------:R-:W-:Y:S02]  /*7640*/  LOP3.LUT R0, R0, 0xf0, RZ, 0xc0, !PT ;  /* 0x000000f000007812 */ /* 0x000fe400078ec0ff */
[----:B------:R-:W-:Y:S02]  /*7650*/  SEL R32, R8, 0x8, P5 ;  /* 0x0000000808207807 */ /* 0x000fe40002800000 */
[----:B------:R-:W-:Y:S01]  /*7660*/  ISETP.NE.AND P5, PT, R61, RZ, PT ;  /* 0x000000ff3d00720c */ /* 0x000fe20003fa5270 */
[----:B------:R-:W-:Y:S01]  /*7670*/  VIADD R5, R0, UR4 ;  /* 0x0000000400057c36 */ /* 0x000fe20008000000 */
[----:B------:R-:W-:-:S02]  /*7680*/  ISETP.NE.AND P0, PT, R36, RZ, PT ;  /* 0x000000ff2400720c */ /* 0x000fc40003f05270 */
[----:B------:R-:W-:Y:S01]  /*7690*/  SEL R36, R9, 0x8, P5 ;  /* 0x0000000809247807 */ /* 0x000fe20002800000 */
[----:B------:R-:W-:Y:S01]  /*76a0*/  IMAD R18, R18, 0x4, R5 ;  /* 0x0000000412127824 */ /* 0x000fe200078e0205 */
[----:B------:R-:W-:Y:S02]  /*76b0*/  ISETP.NE.AND P1, PT, R47, RZ, PT ;  /* 0x000000ff2f00720c */ /* 0x000fe40003f25270 */
[----:B------:R-:W-:Y:S02]  /*76c0*/  ISETP.NE.AND P5, PT, R62, RZ, PT ;  /* 0x000000ff3e00720c */ /* 0x000fe40003fa5270 */
[----:B------:R-:W-:Y:S02]  /*76d0*/  ISETP.NE.AND P3, PT, R37, RZ, PT ;  /* 0x000000ff2500720c */ /* 0x000fe40003f65270 */
[----:B------:R-:W-:Y:S02]  /*76e0*/  ISETP.NE.AND P4, PT, R38, RZ, PT ;  /* 0x000000ff2600720c */ /* 0x000fe40003f85270 */
[----:B------:R-:W-:-:S02]  /*76f0*/  SEL R37, R10, 0x8, P5 ;  /* 0x000000080a257807 */ /* 0x000fc40002800000 */
[----:B------:R-:W-:Y:S02]  /*7700*/  SEL R38, R11, 0x8, P1 ;  /* 0x000000080b267807 */ /* 0x000fe40000800000 */
[----:B------:R-:W0:Y:S01]  /*7710*/  LDS.128 R8, [R18+0x3000] ;  /* 0x0030000012087984 */ /* 0x000e220000000c00 */
[----:B------:R-:W-:Y:S02]  /*7720*/  ISETP.NE.AND P5, PT, R40, RZ, PT ;  /* 0x000000ff2800720c */ /* 0x000fe40003fa5270 */
[----:B------:R-:W-:Y:S01]  /*7730*/  LOP3.LUT R19, R19, 0xc, RZ, 0xfc, !PT ;  /* 0x0000000c13137812 */ /* 0x000fe200078efcff */
[----:B------:R-:W-:-:S03]  /*7740*/  IMAD.SHL.U32 R0, R12, 0x10, RZ ;  /* 0x000000100c007824 */ /* 0x000fc600078e00ff */
[C---:B------:R-:W-:Y:S01]  /*7750*/  ISETP.LT.AND P5, PT, R19.reuse, 0x100, !P5 ;  /* 0x000001001300780c */ /* 0x040fe20006fa1270 */
[----:B------:R-:W-:Y:S01]  /*7760*/  IMAD R19, R19, 0x40, R16 ;  /* 0x0000004013137824 */ /* 0x000fe200078e0210 */
[----:B------:R-:W-:-:S03]  /*7770*/  LOP3.LUT R4, R0, 0xf0, RZ, 0xc0, !PT ;  /* 0x000000f000047812 */ /* 0x000fc600078ec0ff */
[----:B------:R-:W-:Y:S01]  /*7780*/  IMAD.WIDE R2, R19, 0x4, R2 ;  /* 0x0000000413027825 */ /* 0x000fe200078e0202 */
[----:B------:R-:W-:-:S04]  /*7790*/  PRMT R4, R4, 0x6540, R13 ;  /* 0x0000654004047816 */ /* 0x000fc8000000000d */
[----:B------:R-:W-:-:S04]  /*77a0*/  SHF.R.S32.HI R5, RZ, 0x1f, R4 ;  /* 0x0000001fff057819 */ /* 0x000fc80000011404 */
[----:B------:R-:W-:Y:S02]  /*77b0*/  LEA.HI R5, R5, R4, RZ, 0x6 ;  /* 0x0000000405057211 */ /* 0x000fe400078f30ff */
[----:B------:R-:W-:Y:S02]  /*77c0*/  LOP3.LUT R13, R12, 0xf0, RZ, 0xc0, !PT ;  /* 0x000000f00c0d7812 */ /* 0x000fe400078ec0ff */
[----:B------:R-:W-:Y:S02]  /*77d0*/  LOP3.LUT R0, R0, 0xff0, RZ, 0xc0, !PT ;  /* 0x00000ff000007812 */ /* 0x000fe400078ec0ff */
[C---:B------:R-:W-:Y:S01]  /*77e0*/  LOP3.LUT R7, R5.reuse, 0xffffffc0, RZ, 0xc0, !PT ;  /* 0xffffffc005077812 */ /* 0x040fe200078ec0ff */
[----:B------:R-:W-:Y:S01]  /*77f0*/  IMAD.SHL.U32 R5, R5, 0x100, RZ ;  /* 0x0000010005057824 */ /* 0x000fe200078e00ff */
[----:B------:R-:W-:Y:S01]  /*7800*/  IADD3 R12, R0, UR4, R13 ;  /* 0x00000004000c7c10 */ /* 0x000fe2000fffe00d */
[----:B------:R-:W-:Y:S01]  /*7810*/  IMAD.IADD R14, R17, 0x1, R14 ;  /* 0x00000001110e7824 */ /* 0x000fe200078e020e */
[----:B0-----:R0:W-:Y:S01]  /*7820*/  @P5 STG.E.128 desc[UR6][R2.64], R8 ;  /* 0x0000000802005986 */ /* 0x0011e2000c101d06 */
[----:B------:R-:W-:Y:S01]  /*7830*/  IMAD.IADD R0, R4, 0x1, -R7 ;  /* 0x0000000104007824 */ /* 0x000fe200078e0a07 */
[----:B------:R-:W-:Y:S01]  /*7840*/  ISETP.NE.AND P2, PT, R160, RZ, PT ;  /* 0x000000ffa000720c */ /* 0x000fe20003f45270 */
[----:B------:R-:W-:Y:S01]  /*7850*/  ULDC.64 UR4, c[0x0][0x220] ;  /* 0x0000880000047ab9 */ /* 0x000fe20000000a00 */
[----:B------:R-:W-:Y:S01]  /*7860*/  LOP3.LUT R5, R5, 0xffffc000, RZ, 0xc0, !PT ;  /* 0xffffc00005057812 */ /* 0x000fe200078ec0ff */
[----:B------:R-:W-:Y:S01]  /*7870*/  IMAD R0, R15, 0x40, R0 ;  /* 0x000000400f007824 */ /* 0x000fe200078e0200 */
[----:B------:R-:W-:-:S02]  /*7880*/  ISETP.NE.AND P6, PT, R41, RZ, PT ;  /* 0x000000ff2900720c */ /* 0x000fc40003fc5270 */
[----:B------:R-:W-:Y:S02]  /*7890*/  PRMT R7, R29, 0x8880, RZ ;  /* 0x000088801d077816 */ /* 0x000fe400000000ff */
[----:B------:R-:W-:Y:S01]  /*78a0*/  SEL R25, R25, 0x8, P0 ;  /* 0x0000000819197807 */ /* 0x000fe20000000000 */
[----:B------:R-:W-:Y:S01]  /*78b0*/  IMAD.IADD R0, R0, 0x1, R5 ;  /* 0x0000000100007824 */ /* 0x000fe200078e0205 */
[----:B------:R-:W-:Y:S02]  /*78c0*/  SEL R22, R22, 0x8, P2 ;  /* 0x0000000816167807 */ /* 0x000fe40001000000 */
[----:B------:R-:W-:Y:S02]  /*78d0*/  ISETP.NE.AND P0, PT, R39, RZ, PT ;  /* 0x000000ff2700720c */ /* 0x000fe40003f05270 */
[----:B------:R-:W-:Y:S02]  /*78e0*/  SEL R26, R26, 0x8, P6 ;  /* 0x000000081a1a7807 */ /* 0x000fe40003000000 */
[----:B------:R-:W-:-:S02]  /*78f0*/  ISETP.NE.AND P6, PT, R149, RZ, PT ;  /* 0x000000ff9500720c */ /* 0x000fc40003fc5270 */
[----:B------:R-:W-:Y:S02]  /*7900*/  ISETP.NE.AND P5, PT, R34, RZ, PT ;  /* 0x000000ff2200720c */ /* 0x000fe40003fa5270 */
[----:B------:R-:W-:Y:S01]  /*7910*/  PRMT R7, R7, 0x7710, RZ ;  /* 0x0000771007077816 */ /* 0x000fe200000000ff */
[----:B------:R-:W-:Y:S01]  /*7920*/  BAR.SYNC.DEFER_BLOCKING 0x0 ;  /* 0x0000000000007b1d */ /* 0x000fe20000010000 */
[----:B------:R-:W-:Y:S02]  /*7930*/  PRMT R5, R36, 0x8880, RZ ;  /* 0x0000888024057816 */ /* 0x000fe400000000ff */
[----:B0-----:R-:W-:Y:S02]  /*7940*/  PRMT R9, R37, 0x8880, RZ ;  /* 0x0000888025097816 */ /* 0x001fe400000000ff */
[----:B------:R-:W-:Y:S02]  /*7950*/  PRMT R11, R38, 0x8880, RZ ;  /* 0x00008880260b7816 */ /* 0x000fe400000000ff */
[----:B------:R-:W-:-:S02]  /*7960*/  SEL R27, R27, 0x8, P0 ;  /* 0x000000081b1b7807 */ /* 0x000fc40000000000 */
[----:B------:R-:W-:Y:S02]  /*7970*/  PRMT R13, R30, 0x8880, RZ ;  /* 0x000088801e0d7816 */ /* 0x000fe400000000ff */
[----:B------:R-:W-:Y:S02]  /*7980*/  PRMT R22, R22, 0x8880, RZ ;  /* 0x0000888016167816 */ /* 0x000fe400000000ff */
[----:B------:R-:W-:Y:S02]  /*7990*/  SEL R23, R23, 0x8, P3 ;  /* 0x0000000817177807 */ /* 0x000fe40001800000 */
[----:B------:R-:W-:Y:S02]  /*79a0*/  SEL R24, R24, 0x8, P4 ;  /* 0x0000000818187807 */ /* 0x000fe40002000000 */
[----:B------:R-:W-:Y:S02]  /*79b0*/  ISETP.NE.AND P1, PT, R33, RZ, PT ;  /* 0x000000ff2100720c */ /* 0x000fe40003f25270 */
[----:B------:R-:W-:-:S02]  /*79c0*/  ISETP.NE.AND P2, PT, R135, RZ, PT ;  /* 0x000000ff8700720c */ /* 0x000fc40003f45270 */
[----:B------:R-:W-:Y:S02]  /*79d0*/  ISETP.NE.AND P3, PT, R35, RZ, PT ;  /* 0x000000ff2300720c */ /* 0x000fe40003f65270 */
[----:B------:R-:W-:Y:S01]  /*79e0*/  ISETP.NE.AND P4, PT, R31, RZ, PT ;  /* 0x000000ff1f00720c */ /* 0x000fe20003f85270 */
[----:B------:R0:W-:Y:S01]  /*79f0*/  STS.U8 [R14], R7 ;  /* 0x000000070e007388 */ /* 0x0001e20000000000 */
[----:B------:R-:W-:Y:S02]  /*7a00*/  PRMT R5, R5, 0x7710, RZ ;  /* 0x0000771005057816 */ /* 0x000fe400000000ff */
[----:B------:R-:W-:Y:S02]  /*7a10*/  PRMT R9, R9, 0x7710, RZ ;  /* 0x0000771009097816 */ /* 0x000fe400000000ff */
[----:B------:R-:W-:Y:S02]  /*7a20*/  PRMT R11, R11, 0x7710, RZ ;  /* 0x000077100b0b7816 */ /* 0x000fe400000000ff */
[----:B------:R-:W-:-:S02]  /*7a30*/  SEL R6, R6, 0x7, P5 ;  /* 0x0000000706067807 */ /* 0x000fc40002800000 */
[----:B------:R-:W-:Y:S02]  /*7a40*/  SEL R20, R20, 0x7, P6 ;  /* 0x0000000714147807 */ /* 0x000fe40003000000 */
[----:B------:R-:W-:Y:S02]  /*7a50*/  PRMT R13, R13, 0x7710, RZ ;  /* 0x000077100d0d7816 */ /* 0x000fe400000000ff */
[----:B------:R-:W-:Y:S02]  /*7a60*/  PRMT R32, R32, 0x8880, RZ ;  /* 0x0000888020207816 */ /* 0x000fe400000000ff */
[----:B0-----:R-:W-:Y:S02]  /*7a70*/  PRMT R7, R22, 0x7710, RZ ;  /* 0x0000771016077816 */ /* 0x001fe400000000ff */
[----:B------:R-:W-:Y:S02]  /*7a80*/  PRMT R25, R25, 0x8880, RZ ;  /* 0x0000888019197816 */ /* 0x000fe400000000ff */
[----:B------:R-:W-:-:S02]  /*7a90*/  PRMT R26, R26, 0x8880, RZ ;  /* 0x000088801a1a7816 */ /* 0x000fc400000000ff */
[----:B------:R-:W-:Y:S01]  /*7aa0*/  PRMT R27, R27, 0x8880, RZ ;  /* 0x000088801b1b7816 */ /* 0x000fe200000000ff */
[----:B------:R0:W-:Y:S01]  /*7ab0*/  STS.U8 [R14+0x30], R5 ;  /* 0x000030050e007388 */ /* 0x0001e20000000000 */
[----:B------:R-:W-:Y:S02]  /*7ac0*/  SEL R21, R21, 0x8, P4 ;  /* 0x0000000815157807 */ /* 0x000fe40002000000 */
[----:B------:R-:W-:Y:S01]  /*7ad0*/  SEL R28, R28, 0x8, P3 ;  /* 0x000000081c1c7807 */ /* 0x000fe20001800000 */
[----:B------:R1:W-:Y:S01]  /*7ae0*/  STS.U8 [R14+0x40], R9 ;  /* 0x000040090e007388 */ /* 0x0003e20000000000 */
[----:B------:R-:W-:Y:S02]  /*7af0*/  SEL R6, R6, 0x8, P2 ;  /* 0x0000000806067807 */ /* 0x000fe40001000000 */
[----:B------:R-:W-:Y:S01]  /*7b00*/  SEL R20, R20, 0x8, P1 ;  /* 0x0000000814147807 */ /* 0x000fe20000800000 */
[----:B------:R2:W-:Y:S01]  /*7b10*/  STS.U8 [R14+0x50], R11 ;  /* 0x0000500b0e007388 */ /* 0x0005e20000000000 */
[----:B------:R-:W-:-:S02]  /*7b20*/  PRMT R3, R32, 0x7710, RZ ;  /* 0x0000771020037816 */ /* 0x000fc400000000ff */
[----:B0-----:R-:W-:Y:S01]  /*7b30*/  PRMT R5, R25, 0x7710, RZ ;  /* 0x0000771019057816 */ /* 0x001fe200000000ff */
[----:B------:R0:W-:Y:S01]  /*7b40*/  STS.U8 [R14+0x10], R13 ;  /* 0x0000100d0e007388 */ /* 0x0001e20000000000 */
[----:B-1----:R-:W-:-:S03]  /*7b50*/  PRMT R9, R26, 0x7710, RZ ;  /* 0x000077101a097816 */ /* 0x002fc600000000ff */
[----:B------:R1:W-:Y:S01]  /*7b60*/  STS.U8 [R14+0x60], R7 ;  /* 0x000060070e007388 */ /* 0x0003e20000000000 */
[----:B--2---:R-:W-:Y:S02]  /*7b70*/  PRMT R11, R27, 0x7710, RZ ;  /* 0x000077101b0b7816 */ /* 0x004fe400000000ff */
[----:B------:R-:W-:Y:S02]  /*7b80*/  PRMT R24, R24, 0x8880, RZ ;  /* 0x0000888018187816 */ /* 0x000fe400000000ff */
[----:B0-----:R-:W-:Y:S02]  /*7b90*/  PRMT R13, R23, 0x8880, RZ ;  /* 0x00008880170d7816 */ /* 0x001fe400000000ff */
[----:B------:R-:W-:Y:S02]  /*7ba0*/  PRMT R21, R21, 0x8880, RZ ;  /* 0x0000888015157816 */ /* 0x000fe400000000ff */
[----:B-1----:R-:W-:Y:S02]  /*7bb0*/  PRMT R7, R28, 0x8880, RZ ;  /* 0x000088801c077816 */ /* 0x002fe400000000ff */
[----:B------:R-:W-:-:S02]  /*7bc0*/  PRMT R6, R6, 0x8880, RZ ;  /* 0x0000888006067816 */ /* 0x000fc400000000ff */
[----:B------:R-:W-:Y:S01]  /*7bd0*/  PRMT R20, R20, 0x8880, RZ ;  /* 0x0000888014147816 */ /* 0x000fe200000000ff */
[----:B------:R0:W-:Y:S01]  /*7be0*/  STS.U8 [R14+0x20], R3 ;  /* 0x000020030e007388 */ /* 0x0001e20000000000 */
[----:B------:R-:W-:Y:S02]  /*7bf0*/  PRMT R13, R13, 0x7710, RZ ;  /* 0x000077100d0d7816 */ /* 0x000fe400000000ff */
[----:B------:R-:W-:Y:S01]  /*7c00*/  PRMT R7, R7, 0x7710, RZ ;  /* 0x0000771007077816 */ /* 0x000fe200000000ff */
[----:B------:R1:W-:Y:S04]  /*7c10*/  STS.U8 [R14+0x90], R5 ;  /* 0x000090050e007388 */ /* 0x0003e80000000000 */
[----:B------:R2:W-:Y:S01]  /*7c20*/  STS.U8 [R14+0xa0], R9 ;  /* 0x0000a0090e007388 */ /* 0x0005e20000000000 */
[----:B0-----:R-:W-:-:S03]  /*7c30*/  PRMT R3, R24, 0x7710, RZ ;  /* 0x0000771018037816 */ /* 0x001fc600000000ff */
[----:B------:R0:W-:Y:S01]  /*7c40*/  STS.U8 [R14+0xb0], R11 ;  /* 0x0000b00b0e007388 */ /* 0x0001e20000000000 */
[----:B-1----:R-:W-:Y:S02]  /*7c50*/  PRMT R5, R21, 0x7710, RZ ;  /* 0x0000771015057816 */ /* 0x002fe400000000ff */
[----:B--2---:R-:W-:Y:S02]  /*7c60*/  PRMT R9, R6, 0x7710, RZ ;  /* 0x0000771006097816 */ /* 0x004fe400000000ff */
[----:B0-----:R-:W-:Y:S01]  /*7c70*/  PRMT R11, R20, 0x7710, RZ ;  /* 0x00007710140b7816 */ /* 0x001fe200000000ff */
[----:B------:R-:W-:Y:S04]  /*7c80*/  STS.U8 [R14+0x70], R13 ;  /* 0x0000700d0e007388 */ /* 0x000fe80000000000 */
[----:B------:R0:W-:Y:S04]  /*7c90*/  STS.U8 [R14+0x80], R3 ;  /* 0x000080030e007388 */ /* 0x0001e80000000000 */
[----:B------:R1:W-:Y:S04]  /*7ca0*/  STS.U8 [R14+0xc0], R5 ;  /* 0x0000c0050e007388 */ /* 0x0003e80000000000 */
[----:B------:R1:W-:Y:S04]  /*7cb0*/  STS.U8 [R14+0xd0], R7 ;  /* 0x0000d0070e007388 */ /* 0x0003e80000000000 */
[----:B------:R1:W-:Y:S04]  /*7cc0*/  STS.U8 [R14+0xe0], R9 ;  /* 0x0000e0090e007388 */ /* 0x0003e80000000000 */
[----:B------:R1:W-:Y:S01]  /*7cd0*/  STS.U8 [R14+0xf0], R11 ;  /* 0x0000f00b0e007388 */ /* 0x0003e20000000000 */
[----:B------:R-:W-:Y:S01]  /*7ce0*/  VIMNMX R4, R4, R15, !PT ;  /* 0x0000000f04047248 */ /* 0x000fe20007fe0100 */
[----:B------:R-:W-:Y:S03]  /*7cf0*/  BAR.SYNC.DEFER_BLOCKING 0x0 ;  /* 0x0000000000007b1d */ /* 0x000fe60000010000 */
[----:B------:R-:W-:-:S02]  /*7d00*/  ISETP.GE.AND P0, PT, R4, 0x100, PT ;  /* 0x000001000400780c */ /* 0x000fc40003f06270 */
[----:B------:R-:W-:-:S04]  /*7d10*/  IADD3 R2, P1, R0, UR4, RZ ;  /* 0x0000000400027c10 */ /* 0x000fc8000ff3e0ff */
[----:B0-----:R-:W-:-:S07]  /*7d20*/  LEA.HI.X.SX32 R3, R0, UR5, 0x1, P1 ;  /* 0x0000000500037c11 */ /* 0x001fce00088f0eff */
[----:B-1----:R-:W-:Y:S05]  /*7d30*/  @P0 EXIT ;  /* 0x000000000000094d */ /* 0x002fea0003800000 */
[----:B------:R-:W0:Y:S04]  /*7d40*/  LDS.128 R12, [R12] ;  /* 0x000000000c0c7984 */ /* 0x000e280000000c00 */
[----:B0-----:R-:W-:Y:S01]  /*7d50*/  STG.E.128 desc[UR6][R2.64], R12 ;  /* 0x0000000c02007986 */ /* 0x001fe2000c101d06 */
[----:B------:R-:W-:Y:S05]  /*7d60*/  EXIT ;  /* 0x000000000000794d */ /* 0x000fea0003800000 */
.L_x_0:
[----:B------:R-:W-:-:S00]  /*7d70*/  BRA `(.L_x_0) ;  /* 0xfffffffc00fc7947 */ /* 0x000fc0000383ffff */
[----:B------:R-:W-:-:S00]  /*7d80*/  NOP ;  /* 0x0000000000007918 */ /* 0x000fc00000000000 */
[----:B------:R-:W-:-:S00]  /*7d90*/  NOP ;  /* 0x0000000000007918 */ /* 0x000fc00000000000 */
[----:B------:R-:W-:-:S00]  /*7da0*/  NOP ;  /* 0x0000000000007918 */ /* 0x000fc00000000000 */
[----:B------:R-:W-:-:S00]  /*7db0*/  NOP ;  /* 0x0000000000007918 */ /* 0x000fc00000000000 */
[----:B------:R-:W-:-:S00]  /*7dc0*/  NOP ;  /* 0x0000000000007918 */ /* 0x000fc00000000000 */
[----:B------:R-:W-:-:S00]  /*7dd0*/  NOP ;  /* 0x0000000000007918 */ /* 0x000fc00000000000 */
[----:B------:R-:W-:-:S00]  /*7de0*/  NOP ;  /* 0x0000000000007918 */ /* 0x000fc00000000000 */
[----:B------:R-:W-:-:S00]  /*7df0*/  NOP ;  /* 0x0000000000007918 */ /* 0x000fc00000000000 */
.L_x_1:


//--------------------- .nv.shared.triton_poi_fused_max_pool2d_with_indices_7 --------------------------
	.section	.nv.shared.triton_poi_fused_max_pool2d_with_indices_7,"aw",@nobits
	.sectionflags	@""
	.align	16
	.zero		1024


//--------------------- .nv.constant0.triton_poi_fused_max_pool2d_with_indices_7 --------------------------
	.section	.nv.constant0.triton_poi_fused_max_pool2d_with_indices_7,"a",@progbits
	.sectionflags	@""
	.align	4
.nv.constant0.triton_poi_fused_max_pool2d_with_indices_7:
	.zero		560
